def attn_fwd(
    Q,
    K,
    V,
    Out,
    Lse,
    sm_scale,
    stride_qz,
    stride_qh,
    stride_qm,
    stride_qk,
    stride_kz,
    stride_kh,
    stride_kn,
    stride_kk,
    stride_vz,
    stride_vh,
    stride_vn,
    stride_vk,
    stride_oz,
    stride_oh,
    stride_om,
    stride_ok,
    seqlen_q,
    seqlen_k,
    BLOCK_M: tl.constexpr,
    BLOCK_N: tl.constexpr,
    HEAD_DIM: tl.constexpr,
    CAUSAL: tl.constexpr,
):
    start_m = tl.program_id(0)
    off_hz = tl.program_id(1)
    q_off = off_hz * stride_qh
    k_off = off_hz * stride_kh
    v_off = off_hz * stride_vh
    offs_m = start_m * BLOCK_M + tl.arange(0, BLOCK_M)
    offs_d = tl.arange(0, HEAD_DIM)
    offs_n = tl.arange(0, BLOCK_N)
    q_ptrs = Q + q_off + offs_m[:, None] * stride_qm + offs_d[None, :] * stride_qk
    k_ptrs = K + k_off + offs_d[:, None] * stride_kk + offs_n[None, :] * stride_kn
    v_ptrs = V + v_off + offs_n[:, None] * stride_vn + offs_d[None, :] * stride_vk
    m_i = tl.full([BLOCK_M], float("-inf"), dtype=tl.float32)
    l_i = tl.zeros([BLOCK_M], dtype=tl.float32) + 1.0
    acc = tl.zeros([BLOCK_M, HEAD_DIM], dtype=tl.float32)
    q = tl.load(q_ptrs)
    acc, l_i, m_i = _attn_fwd_inner(
        acc,
        l_i,
        m_i,
        q,
        k_ptrs,
        v_ptrs,
        sm_scale,
        stride_kn,
        stride_vn,
        start_m,
        seqlen_k,
        BLOCK_M,
        BLOCK_N,
        HEAD_DIM,
        CAUSAL,
    )
    acc = acc / l_i[:, None]
    lse = m_i + tl.math.log2(l_i) / 1.4426950408889634
    o_ptrs = (
        Out
        + off_hz * stride_oh
        + offs_m[:, None] * stride_om
        + offs_d[None, :] * stride_ok
    )
    tl.store(o_ptrs, acc.to(Out.dtype.element_ty))
    tl.store(Lse + off_hz * seqlen_q + offs_m, lse)

# config = {"BLOCK_M": 32, "BLOCK_N": 64, "HEAD_DIM": 64, "arch": "sm_90", "causal": true, "dtype": "fp8e4m3", "num_stages": 2, "num_warps": 4}
# arch = sm_90


// ===== COMPILED SASS (sm_90a) =====

	.target	sm_90a

	.elftype	@"ET_EXEC"


//--------------------- .note.nv.tkinfo           --------------------------
	.section	.note.nv.tkinfo,"",@"SHT_NOTE"
	.sectionflags	@"SHF_NOTE_NV_TKINFO"
	.tkinfo
        /*0018*/ 	.word	0x00000002
        /*0030*/ 	.string	""
        /*0030*/ 	.string	"ptxas"
        /*0030*/ 	.string	"Cuda compilation tools, release 13.0, V13.0.88"
        /*0030*/ 	.string	"Build cuda_13.0.r13.0/compiler.36424714_0"
        /*0030*/ 	.string	"-v  -suppress-debug-info  -lineinfo  -arch sm_90a "



//--------------------- .note.nv.cuinfo           --------------------------
	.section	.note.nv.cuinfo,"",@"SHT_NOTE"
	.sectionflags	@"SHF_NOTE_NV_CUINFO"
        /*0018*/ 	.short	0x0002
        /*001a*/ 	.short	0x005a
        /*001c*/ 	.short	0x0082
	.zero		2


//--------------------- .nv.info                  --------------------------
	.section	.nv.info,"",@"SHT_CUDA_INFO"
	.align	4


	//----- nvinfo : EIATTR_REGCOUNT
	.align		4
        /*0000*/ 	.byte	0x04, 0x2f
        /*0002*/ 	.short	(.L_2 - .L_1)
	.align		4
.L_1:
        /*0004*/ 	.word	index@(attn_fwd)
        /*0008*/ 	.word	0x000000fe


	//----- nvinfo : EIATTR_FRAME_SIZE
	.align		4
.L_2:
        /*000c*/ 	.byte	0x04, 0x11
        /*000e*/ 	.short	(.L_4 - .L_3)
	.align		4
.L_3:
        /*0010*/ 	.word	index@(attn_fwd)
        /*0014*/ 	.word	0x00000000


	//----- nvinfo : EIATTR_MIN_STACK_SIZE
	.align		4
.L_4:
        /*0018*/ 	.byte	0x04, 0x12
        /*001a*/ 	.short	(.L_6 - .L_5)
	.align		4
.L_5:
        /*001c*/ 	.word	index@(attn_fwd)
        /*0020*/ 	.word	0x00000000
.L_6:


//--------------------- .nv.compat                --------------------------
	.section	.nv.compat,"",@"SHT_CUDA_COMPAT_INFO"
	.align	4
        /*0000*/ 	.byte	0x02, 0x09, 0x01, 0x00, 0x02, 0x02, 0x02, 0x00, 0x02, 0x05, 0x05, 0x00, 0x03, 0x07, 0x01, 0x01
        /*0010*/ 	.byte	0x02, 0x03, 0x00, 0x00, 0x02, 0x06, 0x01, 0x00, 0x04, 0x0b, 0x08, 0x00, 0x00, 0x00, 0x00, 0x00
        /*0020*/ 	.byte	0x00, 0x00, 0x00, 0x00


//--------------------- .nv.info.attn_fwd         --------------------------
	.section	.nv.info.attn_fwd,"",@"SHT_CUDA_INFO"
	.sectionflags	@""
	.align	4


	//----- nvinfo : EIATTR_CUDA_API_VERSION
	.align		4
        /*0000*/ 	.byte	0x04, 0x37
        /*0002*/ 	.short	(.L_8 - .L_7)
.L_7:
        /*0004*/ 	.word	0x00000082


	//----- nvinfo : EIATTR_KPARAM_INFO
	.align		4
.L_8:
        /*0008*/ 	.byte	0x04, 0x17
        /*000a*/ 	.short	(.L_10 - .L_9)
.L_9:
        /*000c*/ 	.word	0x00000000
        /*0010*/ 	.short	0x0019
        /*0012*/ 	.short	0x0080
        /*0014*/ 	.byte	0x00, 0xf4, 0x21, 0x00


	//----- nvinfo : EIATTR_KPARAM_INFO
	.align		4
.L_10:
        /*0018*/ 	.byte	0x04, 0x17
        /*001a*/ 	.short	(.L_12 - .L_11)
.L_11:
        /*001c*/ 	.word	0x00000000
        /*0020*/ 	.short	0x0018
        /*0022*/ 	.short	0x0078
        /*0024*/ 	.byte	0x00, 0xf4, 0x21, 0x00


	//----- nvinfo : EIATTR_KPARAM_INFO
	.align		4
.L_12:
        /*0028*/ 	.byte	0x04, 0x17
        /*002a*/ 	.short	(.L_14 - .L_13)
.L_13:
        /*002c*/ 	.word	0x00000000
        /*0030*/ 	.short	0x0017
        /*0032*/ 	.short	0x0070
        /*0034*/ 	.byte	0x00, 0xf0, 0x11, 0x00


	//----- nvinfo : EIATTR_KPARAM_INFO
	.align		4
.L_14:
        /*0038*/ 	.byte	0x04, 0x17
        /*003a*/ 	.short	(.L_16 - .L_15)
.L_15:
        /*003c*/ 	.word	0x00000000
        /*0040*/ 	.short	0x0016
        /*0042*/ 	.short	0x006c
        /*0044*/ 	.byte	0x00, 0xf0, 0x11, 0x00


	//----- nvinfo : EIATTR_KPARAM_INFO
	.align		4
.L_16:
        /*0048*/ 	.byte	0x04, 0x17
        /*004a*/ 	.short	(.L_18 - .L_17)
.L_17:
        /*004c*/ 	.word	0x00000000
        /*0050*/ 	.short	0x0015
        /*0052*/ 	.short	0x0068
        /*0054*/ 	.byte	0x00, 0xf0, 0x11, 0x00


	//----- nvinfo : EIATTR_KPARAM_INFO
	.align		4
.L_18:
        /*0058*/ 	.byte	0x04, 0x17
        /*005a*/ 	.short	(.L_20 - .L_19)
.L_19:
        /*005c*/ 	.word	0x00000000
        /*0060*/ 	.short	0x0014
        /*0062*/ 	.short	0x0064
        /*0064*/ 	.byte	0x00, 0xf0, 0x11, 0x00


	//----- nvinfo : EIATTR_KPARAM_INFO
	.align		4
.L_20:
        /*0068*/ 	.byte	0x04, 0x17
        /*006a*/ 	.short	(.L_22 - .L_21)
.L_21:
        /*006c*/ 	.word	0x00000000
        /*0070*/ 	.short	0x0013
        /*0072*/ 	.short	0x0060
        /*0074*/ 	.byte	0x00, 0xf0, 0x11, 0x00


	//----- nvinfo : EIATTR_KPARAM_INFO
	.align		4
.L_22:
        /*0078*/ 	.byte	0x04, 0x17
        /*007a*/ 	.short	(.L_24 - .L_23)
.L_23:
        /*007c*/ 	.word	0x00000000
        /*0080*/ 	.short	0x0012
        /*0082*/ 	.short	0x005c
        /*0084*/ 	.byte	0x00, 0xf0, 0x11, 0x00


	//----- nvinfo : EIATTR_KPARAM_INFO
	.align		4
.L_24:
        /*0088*/ 	.byte	0x04, 0x17
        /*008a*/ 	.short	(.L_26 - .L_25)
.L_25:
        /*008c*/ 	.word	0x00000000
        /*0090*/ 	.short	0x0011
        /*0092*/ 	.short	0x0058
        /*0094*/ 	.byte	0x00, 0xf0, 0x11, 0x00


	//----- nvinfo : EIATTR_KPARAM_INFO
	.align		4
.L_26:
        /*0098*/ 	.byte	0x04, 0x17
        /*009a*/ 	.short	(.L_28 - .L_27)
.L_27:
        /*009c*/ 	.word	0x00000000
        /*00a0*/ 	.short	0x0010
        /*00a2*/ 	.short	0x0054
        /*00a4*/ 	.byte	0x00, 0xf0, 0x11, 0x00


	//----- nvinfo : EIATTR_KPARAM_INFO
	.align		4
.L_28:
        /*00a8*/ 	.byte	0x04, 0x17
        /*00aa*/ 	.short	(.L_30 - .L_29)
.L_29:
        /*00ac*/ 	.word	0x00000000
        /*00b0*/ 	.short	0x000f
        /*00b2*/ 	.short	0x0050
        /*00b4*/ 	.byte	0x00, 0xf0, 0x11, 0x00


	//----- nvinfo : EIATTR_KPARAM_INFO
	.align		4
.L_30:
        /*00b8*/ 	.byte	0x04, 0x17
        /*00ba*/ 	.short	(.L_32 - .L_31)
.L_31:
        /*00bc*/ 	.word	0x00000000
        /*00c0*/ 	.short	0x000e
        /*00c2*/ 	.short	0x004c
        /*00c4*/ 	.byte	0x00, 0xf0, 0x11, 0x00


	//----- nvinfo : EIATTR_KPARAM_INFO
	.align		4
.L_32:
        /*00c8*/ 	.byte	0x04, 0x17
        /*00ca*/ 	.short	(.L_34 - .L_33)
.L_33:
        /*00cc*/ 	.word	0x00000000
        /*00d0*/ 	.short	0x000d
        /*00d2*/ 	.short	0x0048
        /*00d4*/ 	.byte	0x00, 0xf0, 0x11, 0x00


	//----- nvinfo : EIATTR_KPARAM_INFO
	.align		4
.L_34:
        /*00d8*/ 	.byte	0x04, 0x17
        /*00da*/ 	.short	(.L_36 - .L_35)
.L_35:
        /*00dc*/ 	.word	0x00000000
        /*00e0*/ 	.short	0x000c
        /*00e2*/ 	.short	0x0044
        /*00e4*/ 	.byte	0x00, 0xf0, 0x11, 0x00


	//----- nvinfo : EIATTR_KPARAM_INFO
	.align		4
.L_36:
        /*00e8*/ 	.byte	0x04, 0x17
        /*00ea*/ 	.short	(.L_38 - .L_37)
.L_37:
        /*00ec*/ 	.word	0x00000000
        /*00f0*/ 	.short	0x000b
        /*00f2*/ 	.short	0x0040
        /*00f4*/ 	.byte	0x00, 0xf0, 0x11, 0x00


	//----- nvinfo : EIATTR_KPARAM_INFO
	.align		4
.L_38:
        /*00f8*/ 	.byte	0x04, 0x17
        /*00fa*/ 	.short	(.L_40 - .L_39)
.L_39:
        /*00fc*/ 	.word	0x00000000
        /*0100*/ 	.short	0x000a
        /*0102*/ 	.short	0x003c
        /*0104*/ 	.byte	0x00, 0xf0, 0x11, 0x00


	//----- nvinfo : EIATTR_KPARAM_INFO
	.align		4
.L_40:
        /*0108*/ 	.byte	0x04, 0x17
        /*010a*/ 	.short	(.L_42 - .L_41)
.L_41:
        /*010c*/ 	.word	0x00000000
        /*0110*/ 	.short	0x0009
        /*0112*/ 	.short	0x0038
        /*0114*/ 	.byte	0x00, 0xf0, 0x11, 0x00


	//----- nvinfo : EIATTR_KPARAM_INFO
	.align		4
.L_42:
        /*0118*/ 	.byte	0x04, 0x17
        /*011a*/ 	.short	(.L_44 - .L_43)
.L_43:
        /*011c*/ 	.word	0x00000000
        /*0120*/ 	.short	0x0008
        /*0122*/ 	.short	0x0034
        /*0124*/ 	.byte	0x00, 0xf0, 0x11, 0x00


	//----- nvinfo : EIATTR_KPARAM_INFO
	.align		4
.L_44:
        /*0128*/ 	.byte	0x04, 0x17
        /*012a*/ 	.short	(.L_46 - .L_45)
.L_45:
        /*012c*/ 	.word	0x00000000
        /*0130*/ 	.short	0x0007
        /*0132*/ 	.short	0x0030
        /*0134*/ 	.byte	0x00, 0xf0, 0x11, 0x00


	//----- nvinfo : EIATTR_KPARAM_INFO
	.align		4
.L_46:
        /*0138*/ 	.byte	0x04, 0x17
        /*013a*/ 	.short	(.L_48 - .L_47)
.L_47:
        /*013c*/ 	.word	0x00000000
        /*0140*/ 	.short	0x0006
        /*0142*/ 	.short	0x002c
        /*0144*/ 	.byte	0x00, 0xf0, 0x11, 0x00


	//----- nvinfo : EIATTR_KPARAM_INFO
	.align		4
.L_48:
        /*0148*/ 	.byte	0x04, 0x17
        /*014a*/ 	.short	(.L_50 - .L_49)
.L_49:
        /*014c*/ 	.word	0x00000000
        /*0150*/ 	.short	0x0005
        /*0152*/ 	.short	0x0028
        /*0154*/ 	.byte	0x00, 0xf0, 0x11, 0x00


	//----- nvinfo : EIATTR_KPARAM_INFO
	.align		4
.L_50:
        /*0158*/ 	.byte	0x04, 0x17
        /*015a*/ 	.short	(.L_52 - .L_51)
.L_51:
        /*015c*/ 	.word	0x00000000
        /*0160*/ 	.short	0x0004
        /*0162*/ 	.short	0x0020
        /*0164*/ 	.byte	0x00, 0xf4, 0x21, 0x00


	//----- nvinfo : EIATTR_KPARAM_INFO
	.align		4
.L_52:
        /*0168*/ 	.byte	0x04, 0x17
        /*016a*/ 	.short	(.L_54 - .L_53)
.L_53:
        /*016c*/ 	.word	0x00000000
        /*0170*/ 	.short	0x0003
        /*0172*/ 	.short	0x0018
        /*0174*/ 	.byte	0x00, 0xf4, 0x21, 0x00


	//----- nvinfo : EIATTR_KPARAM_INFO
	.align		4
.L_54:
        /*0178*/ 	.byte	0x04, 0x17
        /*017a*/ 	.short	(.L_56 - .L_55)
.L_55:
        /*017c*/ 	.word	0x00000000
        /*0180*/ 	.short	0x0002
        /*0182*/ 	.short	0x0010
        /*0184*/ 	.byte	0x00, 0xf4, 0x21, 0x00


	//----- nvinfo : EIATTR_KPARAM_INFO
	.align		4
.L_56:
        /*0188*/ 	.byte	0x04, 0x17
        /*018a*/ 	.short	(.L_58 - .L_57)
.L_57:
        /*018c*/ 	.word	0x00000000
        /*0190*/ 	.short	0x0001
        /*0192*/ 	.short	0x0008
        /*0194*/ 	.byte	0x00, 0xf4, 0x21, 0x00


	//----- nvinfo : EIATTR_KPARAM_INFO
	.align		4
.L_58:
        /*0198*/ 	.byte	0x04, 0x17
        /*019a*/ 	.short	(.L_60 - .L_59)
.L_59:
        /*019c*/ 	.word	0x00000000
        /*01a0*/ 	.short	0x0000
        /*01a2*/ 	.short	0x0000
        /*01a4*/ 	.byte	0x00, 0xf4, 0x21, 0x00


	//----- nvinfo : EIATTR_SPARSE_MMA_MASK
	.align		4
.L_60:
        /*01a8*/ 	.byte	0x03, 0x50
        /*01aa*/ 	.short	0x0000


	//----- nvinfo : EIATTR_MAXREG_COUNT
	.align		4
        /*01ac*/ 	.byte	0x03, 0x1b
        /*01ae*/ 	.short	0x00ff


	//----- nvinfo : EIATTR_NUM_BARRIERS
	.align		4
        /*01b0*/ 	.byte	0x02, 0x4c
        /*01b2*/ 	.byte	0x01
	.zero		1


	//----- nvinfo : EIATTR_MERCURY_ISA_VERSION
	.align		4
        /*01b4*/ 	.byte	0x03, 0x5f
        /*01b6*/ 	.short	0x0101


	//----- nvinfo : EIATTR_COOP_GROUP_MASK_REGIDS
	.align		4
        /*01b8*/ 	.byte	0x04, 0x29
        /*01ba*/ 	.short	(.L_62 - .L_61)


	//   ....[0]....
.L_61:
        /*01bc*/ 	.word	0xffffffff


	//   ....[1]....
        /*01c0*/ 	.word	0xffffffff


	//   ....[2]....
        /*01c4*/ 	.word	0xffffffff


	//   ....[3]....
        /*01c8*/ 	.word	0xffffffff


	//   ....[4]....
        /*01cc*/ 	.word	0xffffffff


	//   ....[5]....
        /*01d0*/ 	.word	0xffffffff


	//   ....[6]....
        /*01d4*/ 	.word	0xffffffff


	//   ....[7]....
        /*01d8*/ 	.word	0xffffffff


	//   ....[8]....
        /*01dc*/ 	.word	0xffffffff


	//   ....[9]....
        /*01e0*/ 	.word	0xffffffff


	//   ....[10]....
        /*01e4*/ 	.word	0xffffffff


	//   ....[11]....
        /*01e8*/ 	.word	0xffffffff


	//   ....[12]....
        /*01ec*/ 	.word	0xffffffff


	//   ....[13]....
        /*01f0*/ 	.word	0xffffffff


	//   ....[14]....
        /*01f4*/ 	.word	0xffffffff


	//   ....[15]....
        /*01f8*/ 	.word	0xffffffff


	//   ....[16]....
        /*01fc*/ 	.word	0xffffffff


	//   ....[17]....
        /*0200*/ 	.word	0xffffffff


	//   ....[18]....
        /*0204*/ 	.word	0xffffffff


	//   ....[19]....
        /*0208*/ 	.word	0xffffffff


	//----- nvinfo : EIATTR_COOP_GROUP_INSTR_OFFSETS
	.align		4
.L_62:
        /*020c*/ 	.byte	0x04, 0x28
        /*020e*/ 	.short	(.L_64 - .L_63)


	//   ....[0]....
.L_63:
        /*0210*/ 	.word	0x00002f10


	//   ....[1]....
        /*0214*/ 	.word	0x00002f20


	//   ....[2]....
        /*0218*/ 	.word	0x00002f30


	//   ....[3]....
        /*021c*/ 	.word	0x00002f40


	//   ....[4]....
        /*0220*/ 	.word	0x00002f80


	//   ....[5]....
        /*0224*/ 	.word	0x00002fa0


	//   ....[6]....
        /*0228*/ 	.word	0x00002fb0


	//   ....[7]....
        /*022c*/ 	.word	0x00002fc0


	//   ....[8]....
        /*0230*/ 	.word	0x00003140


	//   ....[9]....
        /*0234*/ 	.word	0x00003160


	//   ....[10]....
        /*0238*/ 	.word	0x000035d0


	//   ....[11]....
        /*023c*/ 	.word	0x000035f0


	//   ....[12]....
        /*0240*/ 	.word	0x00003600


	//   ....[13]....
        /*0244*/ 	.word	0x00003610


	//   ....[14]....
        /*0248*/ 	.word	0x00003640


	//   ....[15]....
        /*024c*/ 	.word	0x00003660


	//   ....[16]....
        /*0250*/ 	.word	0x00003680


	//   ....[17]....
        /*0254*/ 	.word	0x00003690


	//   ....[18]....
        /*0258*/ 	.word	0x00003750


	//   ....[19]....
        /*025c*/ 	.word	0x00003770


	//----- nvinfo : EIATTR_EXIT_INSTR_OFFSETS
	.align		4
.L_64:
        /*0260*/ 	.byte	0x04, 0x1c
        /*0262*/ 	.short	(.L_66 - .L_65)


	//   ....[0]....
.L_65:
        /*0264*/ 	.word	0x00006130


	//   ....[1]....
        /*0268*/ 	.word	0x00006160


	//----- nvinfo : EIATTR_REQNTID
	.align		4
.L_66:
        /*026c*/ 	.byte	0x04, 0x10
        /*026e*/ 	.short	(.L_68 - .L_67)
.L_67:
        /*0270*/ 	.word	0x00000080
        /*0274*/ 	.word	0x00000001
        /*0278*/ 	.word	0x00000001


	//----- nvinfo : EIATTR_CBANK_PARAM_SIZE
	.align		4
.L_68:
        /*027c*/ 	.byte	0x03, 0x19
        /*027e*/ 	.short	0x0088


	//----- nvinfo : EIATTR_PARAM_CBANK
	.align		4
        /*0280*/ 	.byte	0x04, 0x0a
        /*0282*/ 	.short	(.L_70 - .L_69)
	.align		4
.L_69:
        /*0284*/ 	.word	index@(.nv.constant0.attn_fwd)
        /*0288*/ 	.short	0x0210
        /*028a*/ 	.short	0x0088


	//----- nvinfo : EIATTR_SW_WAR
	.align		4
.L_70:
        /*028c*/ 	.byte	0x04, 0x36
        /*028e*/ 	.short	(.L_72 - .L_71)
.L_71:
        /*0290*/ 	.word	0x00000008
.L_72:


//--------------------- .nv.callgraph             --------------------------
	.section	.nv.callgraph,"",@"SHT_CUDA_CALLGRAPH"
	.align	4
	.sectionentsize	8
	.align		4
        /*0000*/ 	.word	0x00000000
	.align		4
        /*0004*/ 	.word	0xffffffff
	.align		4
        /*0008*/ 	.word	0x00000000
	.align		4
        /*000c*/ 	.word	0xfffffffe
	.align		4
        /*0010*/ 	.word	0x00000000
	.align		4
        /*0014*/ 	.word	0xfffffffd
	.align		4
        /*0018*/ 	.word	0x00000000
	.align		4
        /*001c*/ 	.word	0xfffffffc


//--------------------- .nv.constant4             --------------------------
	.section	.nv.constant4,"a",@progbits
	.align	8
	.align		8
.nv.constant4:
        /*0000*/ 	.dword	_$_str


//--------------------- .text.attn_fwd            --------------------------
	.section	.text.attn_fwd,"ax",@progbits
	.align	128
        .global         attn_fwd
        .type           attn_fwd,@function
        .size           attn_fwd,(.L_x_3 - attn_fwd)
        .other          attn_fwd,@"STO_CUDA_ENTRY STV_DEFAULT"
attn_fwd:
.text.attn_fwd:
[----:B------:R-:W-:Y:S01]  /*0000*/  LDC R1, c[0x0][0x28] ;  /* 0x00000a00ff017b82 */ /* 0x000fe20000000800 */
[----:B------:R-:W0:Y:S07]  /*0010*/  S2R R44, SR_CTAID.X ;  /* 0x00000000002c7919 */ /* 0x000e2e0000002500 */
[----:B------:R-:W1:Y:S01]  /*0020*/  S2UR UR8, SR_CTAID.Y ;  /* 0x00000000000879c3 */ /* 0x000e620000002600 */
[----:B------:R-:W-:Y:S01]  /*0030*/  ULDC.64 UR4, c[0x0][0x240] ;  /* 0x0000900000047ab9 */ /* 0x000fe20000000a00 */
[----:B------:R-:W-:Y:S01]  /*0040*/  ULDC.64 UR10, c[0x0][0x208] ;  /* 0x00008200000a7ab9 */ /* 0x000fe20000000a00 */
[----:B------:R-:W2:Y:S05]  /*0050*/  S2R R205, SR_TID.X ;  /* 0x0000000000cd7919 */ /* 0x000eaa0000002100 */
[----:B------:R-:W3:Y:S08]  /*0060*/  LDC R29, c[0x0][0x248] ;  /* 0x00009200ff1d7b82 */ /* 0x000ef00000000800 */
[----:B------:R-:W4:Y:S01]  /*0070*/  LDC.64 R26, c[0x0][0x210] ;  /* 0x00008400ff1a7b82 */ /* 0x000f220000000a00 */
[----:B-1----:R-:W-:Y:S01]  /*0080*/  UIMAD UR4, UR8, UR4, URZ ;  /* 0x00000004080472a4 */ /* 0x002fe2000f8e023f */
[----:B0-----:R-:W-:Y:S01]  /*0090*/  IMAD.SHL.U32 R44, R44, 0x20, RZ ;  /* 0x000000202c2c7824 */ /* 0x001fe200078e00ff */
[----:B--2---:R-:W-:-:S04]  /*00a0*/  SHF.R.U32.HI R0, RZ, 0x5, R205 ;  /* 0x00000005ff007819 */ /* 0x004fc800000116cd */
[----:B------:R-:W-:Y:S02]  /*00b0*/  LOP3.LUT R232, R44, 0x1f, R205, 0xf8, !PT ;  /* 0x0000001f2ce87812 */ /* 0x000fe400078ef8cd */
[----:B------:R-:W-:-:S03]  /*00c0*/  SGXT.U32 R0, R0, 0x2 ;  /* 0x000000020000781a */ /* 0x000fc60000000000 */
[----:B------:R-:W-:Y:S01]  /*00d0*/  IMAD R3, R232, UR5, RZ ;  /* 0x00000005e8037c24 */ /* 0x000fe2000f8e02ff */
[----:B------:R-:W-:Y:S01]  /*00e0*/  USHF.R.S32.HI UR5, URZ, 0x1f, UR4 ;  /* 0x0000001f3f057899 */ /* 0x000fe20008011404 */
[----:B---3--:R-:W-:-:S03]  /*00f0*/  IMAD R0, R0, R29, RZ ;  /* 0x0000001d00007224 */ /* 0x008fc600078e02ff */
[----:B----4-:R-:W-:Y:S01]  /*0100*/  IADD3 R25, P0, P1, R3, UR4, R26 ;  /* 0x0000000403197c10 */ /* 0x010fe2000f91e01a */
[----:B------:R-:W-:Y:S01]  /*0110*/  IMAD R5, R29, 0x4, R0 ;  /* 0x000000041d057824 */ /* 0x000fe200078e0200 */
[----:B------:R-:W-:-:S03]  /*0120*/  SHF.R.S32.HI R2, RZ, 0x1f, R3 ;  /* 0x0000001fff027819 */ /* 0x000fc60000011403 */
[----:B------:R-:W-:Y:S01]  /*0130*/  IMAD R7, R29, 0x4, R5 ;  /* 0x000000041d077824 */ /* 0x000fe200078e0205 */
[----:B------:R-:W-:Y:S02]  /*0140*/  IADD3.X R27, R2, UR5, R27, P0, P1 ;  /* 0x00000005021b7c10 */ /* 0x000fe400087e241b */
[CC--:B------:R-:W-:Y:S02]  /*0150*/  IADD3 R2, P0, R0.reuse, R25.reuse, RZ ;  /* 0x0000001900027210 */ /* 0x0c0fe40007f1e0ff */
[----:B------:R-:W-:Y:S02]  /*0160*/  IADD3 R4, P1, R5, R25, RZ ;  /* 0x0000001905047210 */ /* 0x000fe40007f3e0ff */
[----:B------:R-:W-:Y:S01]  /*0170*/  LEA.HI.X.SX32 R3, R0, R27, 0x1, P0 ;  /* 0x0000001b00037211 */ /* 0x000fe200000f0eff */
[----:B------:R-:W-:Y:S01]  /*0180*/  IMAD R0, R29, 0x4, R7 ;  /* 0x000000041d007824 */ /* 0x000fe200078e0207 */
[----:B------:R-:W-:Y:S02]  /*0190*/  IADD3 R6, P0, R7, R25, RZ ;  /* 0x0000001907067210 */ /* 0x000fe40007f1e0ff */
[-C--:B------:R-:W-:Y:S01]  /*01a0*/  LEA.HI.X.SX32 R5, R5, R27.reuse, 0x1, P1 ;  /* 0x0000001b05057211 */ /* 0x080fe200008f0eff */
[----:B------:R0:W2:Y:S01]  /*01b0*/  LDG.E.U8 R15, desc[UR10][R2.64] ;  /* 0x0000000a020f7981 */ /* 0x0000a2000c1e1100 */
[----:B------:R-:W-:Y:S01]  /*01c0*/  LEA.HI.X.SX32 R7, R7, R27, 0x1, P0 ;  /* 0x0000001b07077211 */ /* 0x000fe200000f0eff */
[C---:B------:R-:W-:Y:S01]  /*01d0*/  IMAD R11, R29.reuse, 0x4, R0 ;  /* 0x000000041d0b7824 */ /* 0x040fe200078e0200 */
[C---:B------:R-:W-:Y:S01]  /*01e0*/  IADD3 R8, P0, R0.reuse, R25, RZ ;  /* 0x0000001900087210 */ /* 0x040fe20007f1e0ff */
[----:B------:R1:W2:Y:S03]  /*01f0*/  LDG.E.U8 R16, desc[UR10][R4.64] ;  /* 0x0000000a04107981 */ /* 0x0002a6000c1e1100 */
[----:B------:R-:W-:Y:S01]  /*0200*/  LEA.HI.X.SX32 R9, R0, R27, 0x1, P0 ;  /* 0x0000001b00097211 */ /* 0x000fe200000f0eff */
[----:B------:R-:W-:Y:S01]  /*0210*/  IMAD R0, R29, 0x4, R11 ;  /* 0x000000041d007824 */ /* 0x000fe200078e020b */
[----:B------:R-:W-:Y:S01]  /*0220*/  IADD3 R10, P0, R11, R25, RZ ;  /* 0x000000190b0a7210 */ /* 0x000fe20007f1e0ff */
[----:B------:R-:W3:Y:S02]  /*0230*/  LDG.E.U8 R17, desc[UR10][R6.64] ;  /* 0x0000000a06117981 */ /* 0x000ee4000c1e1100 */
[----:B------:R-:W-:Y:S01]  /*0240*/  IMAD R13, R29, 0x4, R0 ;  /* 0x000000041d0d7824 */ /* 0x000fe200078e0200 */
[----:B------:R-:W-:Y:S01]  /*0250*/  LEA.HI.X.SX32 R11, R11, R27, 0x1, P0 ;  /* 0x0000001b0b0b7211 */ /* 0x000fe200000f0eff */
[----:B------:R4:W3:Y:S01]  /*0260*/  LDG.E.U8 R18, desc[UR10][R8.64] ;  /* 0x0000000a08127981 */ /* 0x0008e2000c1e1100 */
[CC--:B0-----:R-:W-:Y:S01]  /*0270*/  IADD3 R2, P0, R0.reuse, R25.reuse, RZ ;  /* 0x0000001900027210 */ /* 0x0c1fe20007f1e0ff */
[----:B------:R-:W-:Y:S01]  /*0280*/  IMAD R14, R29, 0x4, R13 ;  /* 0x000000041d0e7824 */ /* 0x000fe200078e020d */
[----:B------:R-:W-:Y:S01]  /*0290*/  IADD3 R12, P1, R13, R25, RZ ;  /* 0x000000190d0c7210 */ /* 0x000fe20007f3e0ff */
[----:B------:R0:W5:Y:S01]  /*02a0*/  LDG.E.U8 R19, desc[UR10][R10.64] ;  /* 0x0000000a0a137981 */ /* 0x000162000c1e1100 */
[----:B------:R-:W-:Y:S01]  /*02b0*/  LEA.HI.X.SX32 R3, R0, R27, 0x1, P0 ;  /* 0x0000001b00037211 */ /* 0x000fe200000f0eff */
[----:B------:R-:W-:Y:S01]  /*02c0*/  IMAD R0, R29, 0x4, R14 ;  /* 0x000000041d007824 */ /* 0x000fe200078e020e */
[----:B-1----:R-:W-:-:S02]  /*02d0*/  IADD3 R4, P0, R14, R25, RZ ;  /* 0x000000190e047210 */ /* 0x002fc40007f1e0ff */
[-C--:B------:R-:W-:Y:S01]  /*02e0*/  LEA.HI.X.SX32 R13, R13, R27.reuse, 0x1, P1 ;  /* 0x0000001b0d0d7211 */ /* 0x080fe200008f0eff */
[----:B------:R1:W5:Y:S01]  /*02f0*/  LDG.E.U8 R20, desc[UR10][R2.64] ;  /* 0x0000000a02147981 */ /* 0x000362000c1e1100 */
[----:B------:R-:W-:Y:S01]  /*0300*/  LEA.HI.X.SX32 R5, R14, R27, 0x1, P0 ;  /* 0x0000001b0e057211 */ /* 0x000fe200000f0eff */
[C---:B----4-:R-:W-:Y:S01]  /*0310*/  IMAD R9, R29.reuse, 0x4, R0 ;  /* 0x000000041d097824 */ /* 0x050fe200078e0200 */
[C---:B------:R-:W-:Y:S01]  /*0320*/  IADD3 R6, P0, R0.reuse, R25, RZ ;  /* 0x0000001900067210 */ /* 0x040fe20007f1e0ff */
[----:B------:R4:W5:Y:S03]  /*0330*/  LDG.E.U8 R21, desc[UR10][R12.64] ;  /* 0x0000000a0c157981 */ /* 0x000966000c1e1100 */
[----:B------:R-:W-:Y:S01]  /*0340*/  LEA.HI.X.SX32 R7, R0, R27, 0x1, P0 ;  /* 0x0000001b00077211 */ /* 0x000fe200000f0eff */
[----:B------:R-:W-:Y:S01]  /*0350*/  IMAD R0, R29, 0x4, R9 ;  /* 0x000000041d007824 */ /* 0x000fe200078e0209 */
[-C--:B------:R-:W-:Y:S01]  /*0360*/  IADD3 R8, P0, R9, R25.reuse, RZ ;  /* 0x0000001909087210 */ /* 0x080fe20007f1e0ff */
[----:B------:R4:W5:Y:S02]  /*0370*/  LDG.E.U8 R22, desc[UR10][R4.64] ;  /* 0x0000000a04167981 */ /* 0x000964000c1e1100 */
[----:B------:R-:W-:Y:S01]  /*0380*/  IMAD R14, R29, 0x4, R0 ;  /* 0x000000041d0e7824 */ /* 0x000fe200078e0200 */
[----:B0-----:R-:W-:Y:S01]  /*0390*/  IADD3 R10, P1, R0, R25, RZ ;  /* 0x00000019000a7210 */ /* 0x001fe20007f3e0ff */
[----:B------:R0:W5:Y:S01]  /*03a0*/  LDG.E.U8 R23, desc[UR10][R6.64] ;  /* 0x0000000a06177981 */ /* 0x000162000c1e1100 */
[----:B------:R-:W-:-:S02]  /*03b0*/  LEA.HI.X.SX32 R9, R9, R27, 0x1, P0 ;  /* 0x0000001b09097211 */ /* 0x000fc400000f0eff */
[----:B------:R-:W-:Y:S01]  /*03c0*/  LEA.HI.X.SX32 R11, R0, R27, 0x1, P1 ;  /* 0x0000001b000b7211 */ /* 0x000fe200008f0eff */
[C---:B------:R-:W-:Y:S01]  /*03d0*/  IMAD R0, R29.reuse, 0x4, R14 ;  /* 0x000000041d007824 */ /* 0x040fe200078e020e */
[C---:B-1----:R-:W-:Y:S01]  /*03e0*/  IADD3 R2, P0, R14.reuse, R25, RZ ;  /* 0x000000190e027210 */ /* 0x042fe20007f1e0ff */
[----:B------:R1:W5:Y:S02]  /*03f0*/  LDG.E.U8 R24, desc[UR10][R8.64] ;  /* 0x0000000a08187981 */ /* 0x000364000c1e1100 */
[C---:B----4-:R-:W-:Y:S01]  /*0400*/  IMAD R13, R29.reuse, 0x4, R0 ;  /* 0x000000041d0d7824 */ /* 0x050fe200078e0200 */
[----:B------:R-:W-:Y:S01]  /*0410*/  LEA.HI.X.SX32 R3, R14, R27, 0x1, P0 ;  /* 0x0000001b0e037211 */ /* 0x000fe200000f0eff */
[----:B------:R-:W4:Y:S01]  /*0420*/  LDG.E.U8 R10, desc[UR10][R10.64] ;  /* 0x0000000a0a0a7981 */ /* 0x000f22000c1e1100 */
[----:B------:R-:W-:Y:S01]  /*0430*/  IADD3 R4, P0, R0, R25, RZ ;  /* 0x0000001900047210 */ /* 0x000fe20007f1e0ff */
[----:B------:R-:W-:-:S03]  /*0440*/  IMAD R14, R29, 0x4, R13 ;  /* 0x000000041d0e7824 */ /* 0x000fc600078e020d */
[----:B------:R-:W-:Y:S01]  /*0450*/  LEA.HI.X.SX32 R5, R0, R27, 0x1, P0 ;  /* 0x0000001b00057211 */ /* 0x000fe200000f0eff */
[----:B------:R-:W-:Y:S01]  /*0460*/  IMAD R0, R29, 0x4, R14 ;  /* 0x000000041d007824 */ /* 0x000fe200078e020e */
[CC--:B0-----:R-:W-:Y:S01]  /*0470*/  IADD3 R6, P0, R13.reuse, R25.reuse, RZ ;  /* 0x000000190d067210 */ /* 0x0c1fe20007f1e0ff */
[----:B------:R0:W4:Y:S01]  /*0480*/  LDG.E.U8 R3, desc[UR10][R2.64] ;  /* 0x0000000a02037981 */ /* 0x000122000c1e1100 */
[----:B------:R-:W-:Y:S02]  /*0490*/  IADD3 R12, P1, R14, R25, RZ ;  /* 0x000000190e0c7210 */ /* 0x000fe40007f3e0ff */
[----:B------:R-:W-:Y:S01]  /*04a0*/  LEA.HI.X.SX32 R7, R13, R27, 0x1, P0 ;  /* 0x0000001b0d077211 */ /* 0x000fe200000f0eff */
[----:B------:R0:W4:Y:S01]  /*04b0*/  LDG.E.U8 R4, desc[UR10][R4.64] ;  /* 0x0000000a04047981 */ /* 0x000122000c1e1100 */
[----:B-1----:R-:W-:Y:S02]  /*04c0*/  IADD3 R8, P0, R0, R25, RZ ;  /* 0x0000001900087210 */ /* 0x002fe40007f1e0ff */
[----:B------:R-:W-:-:S02]  /*04d0*/  LEA.HI.X.SX32 R13, R14, R27, 0x1, P1 ;  /* 0x0000001b0e0d7211 */ /* 0x000fc400008f0eff */
[----:B------:R-:W-:Y:S01]  /*04e0*/  LEA.HI.X.SX32 R9, R0, R27, 0x1, P0 ;  /* 0x0000001b00097211 */ /* 0x000fe200000f0eff */
[----:B------:R1:W4:Y:S04]  /*04f0*/  LDG.E.U8 R7, desc[UR10][R6.64] ;  /* 0x0000000a06077981 */ /* 0x000328000c1e1100 */
[----:B------:R-:W4:Y:S04]  /*0500*/  LDG.E.U8 R12, desc[UR10][R12.64] ;  /* 0x0000000a0c0c7981 */ /* 0x000f28000c1e1100 */
[----:B------:R1:W4:Y:S01]  /*0510*/  LDG.E.U8 R9, desc[UR10][R8.64] ;  /* 0x0000000a08097981 */ /* 0x000322000c1e1100 */
[----:B------:R-:W1:Y:S01]  /*0520*/  S2UR UR7, SR_CgaCtaId ;  /* 0x00000000000779c3 */ /* 0x000e620000008800 */
[----:B0-----:R-:W-:-:S02]  /*0530*/  LOP3.LUT R2, R205, 0x3f, RZ, 0xc0, !PT ;  /* 0x0000003fcd027812 */ /* 0x001fc400078ec0ff */
[----:B------:R-:W-:-:S03]  /*0540*/  SHF.R.S32.HI R0, RZ, 0x6, R205 ;  /* 0x00000006ff007819 */ /* 0x000fc600000114cd */
[----:B------:R-:W-:Y:S01]  /*0550*/  IMAD.SHL.U32 R5, R2, 0x2, RZ ;  /* 0x0000000202057824 */ /* 0x000fe200078e00ff */
[----:B------:R-:W-:Y:S02]  /*0560*/  SGXT R0, R0, 0x1 ;  /* 0x000000010000781a */ /* 0x000fe40000000200 */
[--C-:B------:R-:W-:Y:S02]  /*0570*/  SHF.R.S32.HI R11, RZ, 0x4, R205.reuse ;  /* 0x00000004ff0b7819 */ /* 0x100fe400000114cd */
[----:B------:R-:W-:Y:S01]  /*0580*/  LOP3.LUT R0, R5, 0x90, R0, 0x78, !PT ;  /* 0x0000009005007812 */ /* 0x000fe200078e7800 */
[----:B------:R-:W-:Y:S01]  /*0590*/  IMAD.SHL.U32 R5, R205, 0x20, RZ ;  /* 0x00000020cd057824 */ /* 0x000fe200078e00ff */
[----:B------:R-:W-:Y:S02]  /*05a0*/  SGXT R11, R11, 0x1 ;  /* 0x000000010b0b781a */ /* 0x000fe40000000200 */
[----:B-1----:R-:W-:Y:S01]  /*05b0*/  SHF.R.S32.HI R6, RZ, 0x3, R205 ;  /* 0x00000003ff067819 */ /* 0x002fe200000114cd */
[----:B------:R-:W-:Y:S01]  /*05c0*/  IMAD.SHL.U32 R14, R205, 0x4, RZ ;  /* 0x00000004cd0e7824 */ /* 0x000fe200078e00ff */
[----:B------:R-:W-:-:S02]  /*05d0*/  LOP3.LUT R11, R11, 0x404, RZ, 0xc0, !PT ;  /* 0x000004040b0b7812 */ /* 0x000fc400078ec0ff */
[----:B------:R-:W-:Y:S02]  /*05e0*/  LOP3.LUT R8, R5, 0x400, RZ, 0xc0, !PT ;  /* 0x0000040005087812 */ /* 0x000fe400078ec0ff */
[----:B------:R-:W-:Y:S01]  /*05f0*/  SGXT R6, R6, 0x1 ;  /* 0x000000010606781a */ /* 0x000fe20000000200 */
[----:B------:R-:W-:Y:S01]  /*0600*/  UMOV UR4, 0x400 ;  /* 0x0000040000047882 */ /* 0x000fe20000000000 */
[----:B------:R-:W-:Y:S01]  /*0610*/  LOP3.LUT R206, R11, 0x80, R14, 0xf8, !PT ;  /* 0x000000800bce7812 */ /* 0x000fe200078ef80e */
[C---:B------:R-:W-:Y:S01]  /*0620*/  IMAD R8, R205.reuse, 0x8000, R8 ;  /* 0x00008000cd087824 */ /* 0x040fe200078e0208 */
[C---:B------:R-:W-:Y:S01]  /*0630*/  LOP3.LUT R207, R205.reuse, 0x7, RZ, 0xc0, !PT ;  /* 0x00000007cdcf7812 */ /* 0x040fe200078ec0ff */
[----:B------:R-:W-:Y:S01]  /*0640*/  ULEA UR7, UR7, UR4, 0x18 ;  /* 0x0000000407077291 */ /* 0x000fe2000f8ec03f */
[----:B------:R-:W-:Y:S01]  /*0650*/  LOP3.LUT R14, R6, 0x240, RZ, 0xc0, !PT ;  /* 0x00000240060e7812 */ /* 0x000fe200078ec0ff */
[----:B------:R-:W-:Y:S01]  /*0660*/  VIADD R231, R44, 0x20 ;  /* 0x000000202ce77836 */ /* 0x000fe20000000000 */
[----:B------:R-:W-:-:S02]  /*0670*/  LOP3.LUT R5, R205, 0x40, RZ, 0xc0, !PT ;  /* 0x00000040cd057812 */ /* 0x000fc400078ec0ff */
[----:B------:R-:W-:Y:S01]  /*0680*/  LOP3.LUT R8, R8, 0xffff, RZ, 0xc0, !PT ;  /* 0x0000ffff08087812 */ /* 0x000fe200078ec0ff */
[----:B------:R-:W-:Y:S01]  /*0690*/  IMAD R14, R207, 0x8, R14 ;  /* 0x00000008cf0e7824 */ /* 0x000fe200078e020e */
[----:B------:R-:W-:Y:S01]  /*06a0*/  ISETP.GE.AND P1, PT, R231, 0x1, PT ;  /* 0x00000001e700780c */ /* 0x000fe20003f26270 */
[----:B------:R-:W-:Y:S01]  /*06b0*/  IMAD.SHL.U32 R5, R5, 0x4, RZ ;  /* 0x0000000405057824 */ /* 0x000fe200078e00ff */
[----:B------:R-:W-:Y:S02]  /*06c0*/  SHF.R.U32.HI R8, RZ, 0x9, R8 ;  /* 0x00000009ff087819 */ /* 0x000fe40000011608 */
[----:B------:R-:W-:Y:S02]  /*06d0*/  LOP3.LUT R13, R14, 0x40, R205, 0x78, !PT ;  /* 0x000000400e0d7812 */ /* 0x000fe400078e78cd */
[----:B------:R-:W-:Y:S02]  /*06e0*/  LOP3.LUT R11, R5, 0xffff, R8, 0xf8, !PT ;  /* 0x0000ffff050b7812 */ /* 0x000fe400078ef808 */
[----:B------:R-:W-:-:S02]  /*06f0*/  LOP3.LUT R206, R206, R13, RZ, 0xfc, !PT ;  /* 0x0000000dcece7212 */ /* 0x000fc400078efcff */
[----:B------:R-:W-:Y:S02]  /*0700*/  LOP3.LUT R5, R0, 0x20, RZ, 0x3c, !PT ;  /* 0x0000002000057812 */ /* 0x000fe400078e3cff */
[----:B------:R-:W-:Y:S01]  /*0710*/  LOP3.LUT R234, R205, 0x7f, RZ, 0xc0, !PT ;  /* 0x0000007fcdea7812 */ /* 0x000fe200078ec0ff */
[----:B------:R-:W-:Y:S01]  /*0720*/  IMAD.MOV.U32 R230, RZ, RZ, 0x3f800000 ;  /* 0x3f800000ffe67424 */ /* 0x000fe200078e00ff */
[----:B------:R-:W-:Y:S01]  /*0730*/  CS2R R68, SRZ ;  /* 0x0000000000447805 */ /* 0x000fe2000001ff00 */
[----:B------:R-:W-:Y:S01]  /*0740*/  IMAD.MOV.U32 R115, RZ, RZ, -0x800000 ;  /* 0xff800000ff737424 */ /* 0x000fe200078e00ff */
[----:B------:R-:W-:Y:S01]  /*0750*/  CS2R R70, SRZ ;  /* 0x0000000000467805 */ /* 0x000fe2000001ff00 */
[----:B------:R-:W-:Y:S01]  /*0760*/  IMAD.MOV.U32 R114, RZ, RZ, -0x800000 ;  /* 0xff800000ff727424 */ /* 0x000fe200078e00ff */
[----:B------:R-:W-:Y:S01]  /*0770*/  CS2R R60, SRZ ;  /* 0x00000000003c7805 */ /* 0x000fe2000001ff00 */
[----:B------:R-:W-:Y:S01]  /*0780*/  IMAD.MOV.U32 R113, RZ, RZ, -0x800000 ;  /* 0xff800000ff717424 */ /* 0x000fe200078e00ff */
[----:B------:R-:W-:Y:S01]  /*0790*/  CS2R R62, SRZ ;  /* 0x00000000003e7805 */ /* 0x000fe2000001ff00 */
[----:B------:R-:W-:Y:S01]  /*07a0*/  IMAD.MOV.U32 R112, RZ, RZ, -0x800000 ;  /* 0xff800000ff707424 */ /* 0x000fe200078e00ff */
[----:B------:R-:W-:Y:S01]  /*07b0*/  CS2R R76, SRZ ;  /* 0x00000000004c7805 */ /* 0x000fe2000001ff00 */
[----:B------:R-:W-:Y:S01]  /*07c0*/  IMAD.MOV.U32 R229, RZ, RZ, 0x3f800000 ;  /* 0x3f800000ffe57424 */ /* 0x000fe200078e00ff */
[----:B------:R-:W-:Y:S01]  /*07d0*/  CS2R R78, SRZ ;  /* 0x00000000004e7805 */ /* 0x000fe2000001ff00 */
[----:B------:R-:W-:Y:S01]  /*07e0*/  IMAD.MOV.U32 R228, RZ, RZ, 0x3f800000 ;  /* 0x3f800000ffe47424 */ /* 0x000fe200078e00ff */
[----:B------:R-:W-:Y:S01]  /*07f0*/  ISETP.GE.U32.AND P0, PT, R234, 0x20, PT ;  /* 0x00000020ea00780c */ /* 0x000fe20003f06070 */
[----:B------:R-:W-:Y:S01]  /*0800*/  IMAD.MOV.U32 R227, RZ, RZ, 0x3f800000 ;  /* 0x3f800000ffe37424 */ /* 0x000fe200078e00ff */
[----:B------:R-:W-:-:S02]  /*0810*/  CS2R R64, SRZ ;  /* 0x0000000000407805 */ /* 0x000fc4000001ff00 */
[----:B------:R-:W-:Y:S02]  /*0820*/  CS2R R66, SRZ ;  /* 0x0000000000427805 */ /* 0x000fe4000001ff00 */
[----:B------:R-:W-:Y:S01]  /*0830*/  LOP3.LUT R233, R205, 0x1c, RZ, 0xc0, !PT ;  /* 0x0000001ccde97812 */ /* 0x000fe200078ec0ff */
[----:B--2---:R-:W-:-:S05]  /*0840*/  IMAD R15, R16, 0x100, R15 ;  /* 0x00000100100f7824 */ /* 0x004fca00078e020f */
[----:B------:R-:W-:Y:S01]  /*0850*/  F2FP.F16.E4M3.UNPACK_B R15, R15 ;  /* 0x0000000fff0f723e */ /* 0x000fe200020006ff */
[----:B---3--:R-:W-:-:S04]  /*0860*/  IMAD R17, R18, 0x100, R17 ;  /* 0x0000010012117824 */ /* 0x008fc800078e0211 */
[----:B------:R-:W-:Y:S01]  /*0870*/  STS.U16 [R0+UR7], R15 ;  /* 0x0000000f00007988 */ /* 0x000fe20008000407 */
[----:B------:R-:W-:Y:S01]  /*0880*/  F2FP.F16.E4M3.UNPACK_B R17, R17 ;  /* 0x00000011ff11723e */ /* 0x000fe200020006ff */
[----:B-----5:R-:W-:Y:S02]  /*0890*/  IMAD R19, R20, 0x100, R19 ;  /* 0x0000010014137824 */ /* 0x020fe400078e0213 */
[----:B------:R-:W-:-:S03]  /*08a0*/  IMAD R21, R22, 0x100, R21 ;  /* 0x0000010016157824 */ /* 0x000fc600078e0215 */
[----:B------:R-:W-:Y:S02]  /*08b0*/  F2FP.F16.E4M3.UNPACK_B R19, R19 ;  /* 0x00000013ff13723e */ /* 0x000fe400020006ff */
[----:B------:R-:W-:Y:S01]  /*08c0*/  F2FP.F16.E4M3.UNPACK_B R21, R21 ;  /* 0x00000015ff15723e */ /* 0x000fe200020006ff */
[----:B------:R-:W-:Y:S02]  /*08d0*/  IMAD R23, R24, 0x100, R23 ;  /* 0x0000010018177824 */ /* 0x000fe400078e0217 */
[----:B----4-:R-:W-:-:S05]  /*08e0*/  IMAD R3, R3, 0x100, R10 ;  /* 0x0000010003037824 */ /* 0x010fca00078e020a */
[----:B------:R-:W-:Y:S01]  /*08f0*/  F2FP.F16.E4M3.UNPACK_B R3, R3 ;  /* 0x00000003ff03723e */ /* 0x000fe200020006ff */
[----:B------:R-:W-:-:S04]  /*0900*/  IMAD R4, R7, 0x100, R4 ;  /* 0x0000010007047824 */ /* 0x000fc800078e0204 */
[----:B------:R0:W-:Y:S01]  /*0910*/  STS.U16 [R0+UR7+0xa00], R3 ;  /* 0x000a000300007988 */ /* 0x0001e20008000407 */
[----:B------:R-:W-:Y:S01]  /*0920*/  F2FP.F16.E4M3.UNPACK_B R23, R23 ;  /* 0x00000017ff17723e */ /* 0x000fe200020006ff */
[----:B------:R-:W-:Y:S01]  /*0930*/  IMAD R9, R9, 0x100, R12 ;  /* 0x0000010009097824 */ /* 0x000fe200078e020c */
[----:B------:R-:W-:Y:S02]  /*0940*/  F2FP.F16.E4M3.UNPACK_B R4, R4 ;  /* 0x00000004ff04723e */ /* 0x000fe400020006ff */
[----:B0-----:R-:W-:Y:S02]  /*0950*/  PRMT R3, R21, 0x7632, R3 ;  /* 0x0000763215037816 */ /* 0x001fe40000000003 */
[----:B------:R-:W-:Y:S02]  /*0960*/  F2FP.F16.E4M3.UNPACK_B R9, R9 ;  /* 0x00000009ff09723e */ /* 0x000fe400020006ff */
[----:B------:R-:W-:Y:S02]  /*0970*/  PRMT R7, R15, 0x7632, R7 ;  /* 0x000076320f077816 */ /* 0x000fe40000000007 */
[----:B------:R-:W-:-:S02]  /*0980*/  PRMT R8, R17, 0x7632, R8 ;  /* 0x0000763211087816 */ /* 0x000fc40000000008 */
[----:B------:R-:W-:Y:S02]  /*0990*/  PRMT R10, R19, 0x7632, R10 ;  /* 0x00007632130a7816 */ /* 0x000fe4000000000a */
[----:B------:R-:W-:Y:S02]  /*09a0*/  PRMT R12, R23, 0x7632, R12 ;  /* 0x00007632170c7816 */ /* 0x000fe4000000000c */
[----:B------:R-:W-:Y:S02]  /*09b0*/  PRMT R13, R3, 0x7632, R13 ;  /* 0x00007632030d7816 */ /* 0x000fe4000000000d */
[----:B------:R-:W-:Y:S02]  /*09c0*/  PRMT R14, R4, 0x7632, R14 ;  /* 0x00007632040e7816 */ /* 0x000fe4000000000e */
[----:B------:R-:W-:Y:S01]  /*09d0*/  PRMT R15, R9, 0x7632, R15 ;  /* 0x00007632090f7816 */ /* 0x000fe2000000000f */
[----:B------:R-:W-:Y:S04]  /*09e0*/  STS.U16 [R0+UR7+0x200], R17 ;  /* 0x0002001100007988 */ /* 0x000fe80008000407 */
[----:B------:R-:W-:Y:S04]  /*09f0*/  STS.U16 [R0+UR7+0x400], R19 ;  /* 0x0004001300007988 */ /* 0x000fe80008000407 */
[----:B------:R-:W-:Y:S04]  /*0a00*/  STS.U16 [R0+UR7+0x600], R21 ;  /* 0x0006001500007988 */ /* 0x000fe80008000407 */
[----:B------:R-:W-:Y:S04]  /*0a10*/  STS.U16 [R0+UR7+0x800], R23 ;  /* 0x0008001700007988 */ /* 0x000fe80008000407 */
[----:B------:R-:W-:Y:S04]  /*0a20*/  STS.U16 [R0+UR7+0xc00], R4 ;  /* 0x000c000400007988 */ /* 0x000fe80008000407 */
[----:B------:R0:W-:Y:S04]  /*0a30*/  STS.U16 [R0+UR7+0xe00], R9 ;  /* 0x000e000900007988 */ /* 0x0001e80008000407 */
[----:B------:R1:W-:Y:S04]  /*0a40*/  STS.U16 [R5+UR7+0x100], R7 ;  /* 0x0001000705007988 */ /* 0x0003e80008000407 */
[----:B------:R1:W-:Y:S01]  /*0a50*/  STS.U16 [R5+UR7+0x300], R8 ;  /* 0x0003000805007988 */ /* 0x0003e20008000407 */
[----:B0-----:R-:W-:-:S03]  /*0a60*/  IMAD.SHL.U32 R0, R205, 0x2, RZ ;  /* 0x00000002cd007824 */ /* 0x001fc600078e00ff */
[----:B------:R1:W-:Y:S04]  /*0a70*/  STS.U16 [R5+UR7+0x500], R10 ;  /* 0x0005000a05007988 */ /* 0x0003e80008000407 */
[----:B------:R1:W-:Y:S01]  /*0a80*/  STS.U16 [R5+UR7+0x700], R3 ;  /* 0x0007000305007988 */ /* 0x0003e20008000407 */
[----:B------:R-:W-:-:S03]  /*0a90*/  LOP3.LUT R208, R11, 0x3c, R0, 0xf8, !PT ;  /* 0x0000003c0bd07812 */ /* 0x000fc600078ef800 */
[----:B------:R1:W-:Y:S04]  /*0aa0*/  STS.U16 [R5+UR7+0x900], R12 ;  /* 0x0009000c05007988 */ /* 0x0003e80008000407 */
[----:B------:R1:W-:Y:S04]  /*0ab0*/  STS.U16 [R5+UR7+0xb00], R13 ;  /* 0x000b000d05007988 */ /* 0x0003e80008000407 */
[----:B------:R1:W-:Y:S04]  /*0ac0*/  STS.U16 [R5+UR7+0xd00], R14 ;  /* 0x000d000e05007988 */ /* 0x0003e80008000407 */
[----:B------:R1:W-:Y:S01]  /*0ad0*/  STS.U16 [R5+UR7+0xf00], R15 ;  /* 0x000f000f05007988 */ /* 0x0003e20008000407 */
[----:B------:R-:W-:Y:S05]  /*0ae0*/  @!P1 BRA `(.L_x_0) ;  /* 0x0000004000349947 */ /* 0x000fea0003800000 */
[----:B------:R-:W0:Y:S01]  /*0af0*/  LDC.64 R138, c[0x0][0x250] ;  /* 0x00009400ff8a7b82 */ /* 0x000e220000000a00 */
[--C-:B-1----:R-:W-:Y:S01]  /*0b00*/  SHF.R.U32.HI R8, RZ, 0x6, R205.reuse ;  /* 0x00000006ff087819 */ /* 0x102fe200000116cd */
[C---:B------:R-:W-:Y:S01]  /*0b10*/  IMAD.SHL.U32 R3, R205.reuse, 0x8, RZ ;  /* 0x00000008cd037824 */ /* 0x040fe200078e00ff */
[C---:B------:R-:W-:Y:S01]  /*0b20*/  LOP3.LUT R4, R205.reuse, 0x60, RZ, 0xc0, !PT ;  /* 0x00000060cd047812 */ /* 0x040fe200078ec0ff */
[----:B------:R-:W-:Y:S01]  /*0b30*/  ULDC.64 UR4, c[0x0][0x260] ;  /* 0x0000980000047ab9 */ /* 0x000fe20000000a00 */
[----:B------:R-:W-:Y:S01]  /*0b40*/  SGXT.U32 R8, R8, 0x1 ;  /* 0x000000010808781a */ /* 0x000fe20000000000 */
[----:B------:R-:W-:Y:S01]  /*0b50*/  UIMAD UR4, UR8, UR4, URZ ;  /* 0x00000004080472a4 */ /* 0x000fe2000f8e023f */
[----:B------:R-:W-:Y:S01]  /*0b60*/  LOP3.LUT R5, R205, 0x10, RZ, 0xc0, !PT ;  /* 0x00000010cd057812 */ /* 0x000fe200078ec0ff */
[----:B------:R-:W1:Y:S01]  /*0b70*/  LDC R70, c[0x0][0x268] ;  /* 0x00009a00ff467b82 */ /* 0x000e620000000800 */
[----:B------:R-:W-:Y:S01]  /*0b80*/  SHF.R.U32.HI R46, RZ, 0x1, R4 ;  /* 0x00000001ff2e7819 */ /* 0x000fe20000011604 */
[----:B------:R-:W-:Y:S01]  /*0b90*/  ULDC.64 UR12, c[0x0][0x218] ;  /* 0x00008600000c7ab9 */ /* 0x000fe20000000a00 */
[----:B------:R-:W-:Y:S01]  /*0ba0*/  LOP3.LUT R219, R3, 0x30, R0, 0x48, !PT ;  /* 0x0000003003db7812 */ /* 0x000fe200078e4800 */
[----:B------:R-:W-:Y:S01]  /*0bb0*/  IMAD.SHL.U32 R3, R205, 0x80, RZ ;  /* 0x00000080cd037824 */ /* 0x000fe200078e00ff */
[--C-:B------:R-:W-:Y:S01]  /*0bc0*/  SHF.R.S32.HI R11, RZ, 0x1, R205.reuse ;  /* 0x00000001ff0b7819 */ /* 0x100fe200000114cd */
[----:B------:R-:W-:Y:S01]  /*0bd0*/  IMAD R9, R5, 0x4, R46 ;  /* 0x0000000405097824 */ /* 0x000fe200078e022e */
[C---:B------:R-:W-:Y:S01]  /*0be0*/  LOP3.LUT R46, R205.reuse, 0xf, RZ, 0xc0, !PT ;  /* 0x0000000fcd2e7812 */ /* 0x040fe200078ec0ff */
[----:B------:R-:W-:Y:S01]  /*0bf0*/  IMAD.SHL.U32 R0, R205, 0x40, RZ ;  /* 0x00000040cd007824 */ /* 0x000fe200078e00ff */
[----:B------:R-:W-:Y:S01]  /*0c00*/  LOP3.LUT R5, R3, 0x200, RZ, 0xc0, !PT ;  /* 0x0000020003057812 */ /* 0x000fe200078ec0ff */
[----:B------:R-:W2:Y:S01]  /*0c10*/  LDC.64 R66, c[0x0][0x220] ;  /* 0x00008800ff427b82 */ /* 0x000ea20000000a00 */
[----:B------:R-:W-:Y:S01]  /*0c20*/  LOP3.LUT R3, R205, 0x3, RZ, 0xc0, !PT ;  /* 0x00000003cd037812 */ /* 0x000fe200078ec0ff */
[----:B------:R-:W-:Y:S01]  /*0c30*/  IMAD R213, R233, 0x4, R46 ;  /* 0x00000004e9d57824 */ /* 0x000fe200078e022e */
[----:B------:R-:W-:Y:S01]  /*0c40*/  LOP3.LUT R7, R5, 0x40, R0, 0xf8, !PT ;  /* 0x0000004005077812 */ /* 0x000fe200078ef800 */
[----:B------:R-:W-:Y:S01]  /*0c50*/  IMAD.MOV.U32 R230, RZ, RZ, 0x3f800000 ;  /* 0x3f800000ffe67424 */ /* 0x000fe200078e00ff */
[----:B------:R-:W-:Y:S01]  /*0c60*/  LOP3.LUT R0, R0, 0x1c0, RZ, 0xc0, !PT ;  /* 0x000001c000007812 */ /* 0x000fe200078ec0ff */
[----:B0-----:R-:W-:Y:S01]  /*0c70*/  IMAD R10, R8, R139, RZ ;  /* 0x0000008b080a7224 */ /* 0x001fe200078e02ff */
[----:B------:R-:W-:Y:S01]  /*0c80*/  LOP3.LUT R6, R6, 0x90, RZ, 0xc0, !PT ;  /* 0x0000009006067812 */ /* 0x000fe200078ec0ff */
[----:B------:R-:W-:Y:S01]  /*0c90*/  IMAD.SHL.U32 R209, R3, 0x2, RZ ;  /* 0x0000000203d17824 */ /* 0x000fe200078e00ff */
[----:B------:R-:W-:Y:S01]  /*0ca0*/  LOP3.LUT R222, R234, 0x10, RZ, 0x3c, !PT ;  /* 0x00000010eade7812 */ /* 0x000fe200078e3cff */
[----:B------:R-:W-:Y:S01]  /*0cb0*/  IMAD R12, R139, 0x2, R10 ;  /* 0x000000028b0c7824 */ /* 0x000fe200078e020a */
[----:B------:R-:W-:Y:S01]  /*0cc0*/  LOP3.LUT R6, R6, 0x10, R205, 0x78, !PT ;  /* 0x0000001006067812 */ /* 0x000fe200078e78cd */
[----:B------:R-:W-:Y:S01]  /*0cd0*/  VIADD R5, R0, UR7 ;  /* 0x0000000700057c36 */ /* 0x000fe20008000000 */
[----:B------:R-:W-:Y:S01]  /*0ce0*/  SGXT R0, R11, 0x1 ;  /* 0x000000010b00781a */ /* 0x000fe20000000200 */
[----:B------:R-:W-:Y:S01]  /*0cf0*/  IMAD R14, R139, 0x2, R12 ;  /* 0x000000028b0e7824 */ /* 0x000fe200078e020c */
[----:B------:R-:W-:Y:S01]  /*0d00*/  LEA.HI R209, R4, R209, RZ, 0x1e ;  /* 0x000000d104d17211 */ /* 0x000fe200078ff0ff */
[----:B-1----:R-:W-:Y:S01]  /*0d10*/  IMAD R141, R8, R70, RZ ;  /* 0x00000046088d7224 */ /* 0x002fe200078e02ff */
[----:B------:R-:W-:Y:S01]  /*0d20*/  LOP3.LUT R7, R7, 0x120, R0, 0xf8, !PT ;  /* 0x0000012007077812 */ /* 0x000fe200078ef800 */
[----:B------:R-:W-:Y:S01]  /*0d30*/  IMAD R16, R139, 0x2, R14 ;  /* 0x000000028b107824 */ /* 0x000fe200078e020e */
[----:B------:R-:W-:Y:S01]  /*0d40*/  LOP3.LUT R221, R234, 0x20, RZ, 0x3c, !PT ;  /* 0x00000020eadd7812 */ /* 0x000fe200078e3cff */
[----:B------:R-:W-:Y:S01]  /*0d50*/  IMAD R143, R70, 0x2, R141 ;  /* 0x00000002468f7824 */ /* 0x000fe200078e028d */
[----:B------:R-:W-:Y:S01]  /*0d60*/  LOP3.LUT R218, R7, R6, RZ, 0xfc, !PT ;  /* 0x0000000607da7212 */ /* 0x000fe200078efcff */
[C---:B------:R-:W-:Y:S01]  /*0d70*/  IMAD R18, R139.reuse, 0x2, R16 ;  /* 0x000000028b127824 */ /* 0x040fe200078e0210 */
[----:B------:R-:W-:Y:S01]  /*0d80*/  LOP3.LUT R220, R234, 0x30, RZ, 0x3c, !PT ;  /* 0x00000030eadc7812 */ /* 0x000fe200078e3cff */
[C---:B------:R-:W-:Y:S01]  /*0d90*/  IMAD R145, R70.reuse, 0x2, R143 ;  /* 0x0000000246917824 */ /* 0x040fe200078e028f */
[----:B------:R-:W-:Y:S01]  /*0da0*/  CS2R R76, SRZ ;  /* 0x00000000004c7805 */ /* 0x000fe2000001ff00 */
[C---:B------:R-:W-:Y:S01]  /*0db0*/  IMAD R20, R139.reuse, 0x2, R18 ;  /* 0x000000028b147824 */ /* 0x040fe200078e0212 */
[----:B------:R-:W-:Y:S01]  /*0dc0*/  CS2R R78, SRZ ;  /* 0x00000000004e7805 */ /* 0x000fe2000001ff00 */
[----:B------:R-:W-:Y:S01]  /*0dd0*/  IMAD R147, R70, 0x2, R145 ;  /* 0x0000000246937824 */ /* 0x000fe200078e0291 */
[----:B------:R-:W-:Y:S01]  /*0de0*/  LOP3.LUT R217, R218, 0x20, RZ, 0x3c, !PT ;  /* 0x00000020dad97812 */ /* 0x000fe200078e3cff */
[C---:B------:R-:W-:Y:S01]  /*0df0*/  IMAD R22, R139.reuse, 0x2, R20 ;  /* 0x000000028b167824 */ /* 0x040fe200078e0214 */
[----:B------:R-:W-:Y:S01]  /*0e00*/  UMOV UR6, URZ ;  /* 0x0000003f00067c82 */ /* 0x000fe20008000000 */
[----:B------:R-:W-:Y:S01]  /*0e10*/  IMAD R149, R70, 0x2, R147 ;  /* 0x0000000246957824 */ /* 0x000fe200078e0293 */
[----:B------:R-:W-:Y:S01]  /*0e20*/  ULDC UR14, c[0x0][0x254] ;  /* 0x00009500000e7ab9 */ /* 0x000fe20000000800 */
[----:B------:R-:W-:-:S02]  /*0e30*/  IMAD R24, R139, 0x2, R22 ;  /* 0x000000028b187824 */ /* 0x000fc400078e0216 */
[----:B------:R-:W-:Y:S02]  /*0e40*/  IMAD R151, R70, 0x2, R149 ;  /* 0x0000000246977824 */ /* 0x000fe400078e0295 */
[C---:B------:R-:W-:Y:S02]  /*0e50*/  IMAD R26, R139.reuse, 0x2, R24 ;  /* 0x000000028b1a7824 */ /* 0x040fe400078e0218 */
[----:B------:R-:W-:Y:S02]  /*0e60*/  IMAD R4, R4, 0x10, R5 ;  /* 0x0000001004047824 */ /* 0x000fe400078e0205 */
[C---:B------:R-:W-:Y:S02]  /*0e70*/  IMAD R28, R139.reuse, 0x2, R26 ;  /* 0x000000028b1c7824 */ /* 0x040fe400078e021a */
[----:B------:R-:W-:Y:S01]  /*0e80*/  IMAD R5, R2, UR5, RZ ;  /* 0x0000000502057c24 */ /* 0x000fe2000f8e02ff */
[----:B------:R-:W-:Y:S01]  /*0e90*/  ULDC UR5, c[0x0][0x258] ;  /* 0x0000960000057ab9 */ /* 0x000fe20000000800 */
[----:B------:R-:W-:-:S02]  /*0ea0*/  IMAD R30, R139, 0x2, R28 ;  /* 0x000000028b1e7824 */ /* 0x000fc400078e021c */
[----:B------:R-:W-:Y:S01]  /*0eb0*/  IMAD R153, R70, 0x2, R151 ;  /* 0x0000000246997824 */ /* 0x000fe200078e0297 */
[----:B--2---:R-:W-:Y:S01]  /*0ec0*/  IADD3 R204, P3, P4, R5, UR4, R66 ;  /* 0x0000000405cc7c10 */ /* 0x004fe2000fc7e042 */
[C---:B------:R-:W-:Y:S02]  /*0ed0*/  IMAD R32, R139.reuse, 0x2, R30 ;  /* 0x000000028b207824 */ /* 0x040fe400078e021e */
[----:B------:R-:W-:Y:S02]  /*0ee0*/  IMAD R214, R46, 0x4, R3 ;  /* 0x000000042ed67824 */ /* 0x000fe400078e0203 */
[C---:B------:R-:W-:Y:S02]  /*0ef0*/  IMAD R34, R139.reuse, 0x2, R32 ;  /* 0x000000028b227824 */ /* 0x040fe400078e0220 */
[----:B------:R-:W-:Y:S01]  /*0f00*/  IMAD R3, R2, UR5, RZ ;  /* 0x0000000502037c24 */ /* 0x000fe2000f8e02ff */
[----:B------:R-:W-:Y:S01]  /*0f10*/  USHF.R.S32.HI UR5, URZ, 0x1f, UR4 ;  /* 0x0000001f3f057899 */ /* 0x000fe20008011404 */
[C---:B------:R-:W-:Y:S01]  /*0f20*/  IMAD R36, R139.reuse, 0x2, R34 ;  /* 0x000000028b247824 */ /* 0x040fe200078e0222 */
[----:B------:R-:W-:Y:S01]  /*0f30*/  SHF.R.S32.HI R2, RZ, 0x1f, R5 ;  /* 0x0000001fff027819 */ /* 0x000fe20000011405 */
[----:B------:R-:W-:Y:S01]  /*0f40*/  IMAD R0, R138, UR8, RZ ;  /* 0x000000088a007c24 */ /* 0x000fe2000f8e02ff */
[----:B------:R-:W-:Y:S01]  /*0f50*/  SHF.R.S32.HI R7, RZ, 0x1f, R3 ;  /* 0x0000001fff077819 */ /* 0x000fe20000011403 */
[----:B------:R-:W-:Y:S01]  /*0f60*/  IMAD R38, R139, 0x2, R36 ;  /* 0x000000028b267824 */ /* 0x000fe200078e0224 */
[----:B------:R-:W-:Y:S01]  /*0f70*/  IADD3.X R68, R2, UR5, R67, P3, P4 ;  /* 0x0000000502447c10 */ /* 0x000fe20009fe8443 */
[C---:B------:R-:W-:Y:S01]  /*0f80*/  IMAD R155, R70.reuse, 0x2, R153 ;  /* 0x00000002469b7824 */ /* 0x040fe200078e0299 */
[----:B------:R-:W-:Y:S01]  /*0f90*/  IADD3 R45, P1, P2, R3, UR12, R0 ;  /* 0x0000000c032d7c10 */ /* 0x000fe2000fa3e000 */
[C---:B------:R-:W-:Y:S01]  /*0fa0*/  IMAD R40, R139.reuse, 0x2, R38 ;  /* 0x000000028b287824 */ /* 0x040fe200078e0226 */
[----:B------:R-:W-:Y:S01]  /*0fb0*/  SHF.R.S32.HI R0, RZ, 0x1f, R0 ;  /* 0x0000001fff007819 */ /* 0x000fe20000011400 */
[----:B------:R-:W-:Y:S01]  /*0fc0*/  IMAD R157, R70, 0x2, R155 ;  /* 0x00000002469d7824 */ /* 0x000fe200078e029b */
[-C--:B------:R-:W-:Y:S01]  /*0fd0*/  IADD3 R2, P3, R12, R45.reuse, RZ ;  /* 0x0000002d0c027210 */ /* 0x080fe20007f7e0ff */
[----:B------:R-:W-:Y:S01]  /*0fe0*/  IMAD R42, R139, 0x2, R40 ;  /* 0x000000028b2a7824 */ /* 0x000fe200078e0228 */
[----:B------:R-:W-:Y:S01]  /*0ff0*/  IADD3.X R47, R7, UR13, R0, P1, P2 ;  /* 0x0000000d072f7c10 */ /* 0x000fe20008fe4400 */
[----:B------:R-:W-:Y:S01]  /*1000*/  IMAD R159, R70, 0x2, R157 ;  /* 0x00000002469f7824 */ /* 0x000fe200078e029d */
[-C--:B------:R-:W-:Y:S01]  /*1010*/  IADD3 R0, P2, R10, R45.reuse, RZ ;  /* 0x0000002d0a007210 */ /* 0x080fe20007f5e0ff */
[C---:B------:R-:W-:Y:S01]  /*1020*/  IMAD R48, R139.reuse, 0x2, R42 ;  /* 0x000000028b307824 */ /* 0x040fe200078e022a */
[----:B------:R-:W-:Y:S01]  /*1030*/  IADD3 R3, P4, R14, R45, RZ ;  /* 0x0000002d0e037210 */ /* 0x000fe20007f9e0ff */
[----:B------:R-:W-:Y:S01]  /*1040*/  IMAD R161, R70, 0x2, R159 ;  /* 0x0000000246a17824 */ /* 0x000fe200078e029f */
[----:B------:R-:W-:Y:S01]  /*1050*/  LEA.HI.X.SX32 R5, R12, R47, 0x1, P3 ;  /* 0x0000002f0c057211 */ /* 0x000fe200018f0eff */
[C---:B------:R-:W-:Y:S01]  /*1060*/  IMAD R50, R139.reuse, 0x2, R48 ;  /* 0x000000028b327824 */ /* 0x040fe200078e0230 */
[----:B------:R-:W-:Y:S01]  /*1070*/  IADD3 R8, P3, R18, R45, RZ ;  /* 0x0000002d12087210 */ /* 0x000fe20007f7e0ff */
[----:B------:R-:W-:Y:S01]  /*1080*/  IMAD.SHL.U32 R214, R214, 0x20, RZ ;  /* 0x00000020d6d67824 */ /* 0x000fe200078e00ff */
[-C--:B------:R-:W-:Y:S01]  /*1090*/  LEA.HI.X.SX32 R6, R14, R47.reuse, 0x1, P4 ;  /* 0x0000002f0e067211 */ /* 0x080fe200020f0eff */
[----:B------:R-:W-:Y:S01]  /*10a0*/  IMAD R52, R139, 0x2, R50 ;  /* 0x000000028b347824 */ /* 0x000fe200078e0232 */
[-C--:B------:R-:W-:Y:S01]  /*10b0*/  LEA.HI.X.SX32 R11, R18, R47.reuse, 0x1, P3 ;  /* 0x0000002f120b7211 */ /* 0x080fe200018f0eff */
[----:B------:R-:W-:Y:S01]  /*10c0*/  IMAD.IADD R219, R219, 0x1, R4 ;  /* 0x00000001dbdb7824 */ /* 0x000fe200078e0204 */
[----:B------:R-:W-:Y:S01]  /*10d0*/  LEA.HI.X.SX32 R4, R10, R47, 0x1, P2 ;  /* 0x0000002f0a047211 */ /* 0x000fe200010f0eff */
[C---:B------:R-:W-:Y:S01]  /*10e0*/  IMAD R54, R139.reuse, 0x2, R52 ;  /* 0x000000028b367824 */ /* 0x040fe200078e0234 */
[----:B------:R-:W-:Y:S01]  /*10f0*/  IADD3 R7, P2, R16, R45, RZ ;  /* 0x0000002d10077210 */ /* 0x000fe20007f5e0ff */
[----:B------:R-:W-:Y:S01]  /*1100*/  IMAD R163, R70, 0x2, R161 ;  /* 0x0000000246a37824 */ /* 0x000fe200078e02a1 */
[----:B------:R-:W-:Y:S01]  /*1110*/  LOP3.LUT R214, R214, R9, RZ, 0x3c, !PT ;  /* 0x00000009d6d67212 */ /* 0x000fe200078e3cff */
[C---:B------:R-:W-:Y:S01]  /*1120*/  IMAD R122, R139.reuse, 0x2, R54 ;  /* 0x000000028b7a7824 */ /* 0x040fe200078e0236 */
[----:B------:R-:W-:Y:S01]  /*1130*/  IADD3 R9, P4, R20, R45, RZ ;  /* 0x0000002d14097210 */ /* 0x000fe20007f9e0ff */
[----:B------:R-:W-:Y:S01]  /*1140*/  IMAD R165, R70, 0x2, R163 ;  /* 0x0000000246a57824 */ /* 0x000fe200078e02a3 */
[----:B------:R-:W-:Y:S01]  /*1150*/  LEA.HI.X.SX32 R10, R16, R47, 0x1, P2 ;  /* 0x0000002f100a7211 */ /* 0x000fe200010f0eff */
[C---:B------:R-:W-:Y:S01]  /*1160*/  IMAD R56, R139.reuse, 0x2, R122 ;  /* 0x000000028b387824 */ /* 0x040fe200078e027a */
[-C--:B------:R-:W-:Y:S01]  /*1170*/  IADD3 R13, P2, R22, R45.reuse, RZ ;  /* 0x0000002d160d7210 */ /* 0x080fe20007f5e0ff */
[----:B------:R-:W-:Y:S01]  /*1180*/  IMAD R167, R70, 0x2, R165 ;  /* 0x0000000246a77824 */ /* 0x000fe200078e02a5 */
[----:B------:R-:W-:Y:S01]  /*1190*/  IADD3 R14, P3, R24, R45, RZ ;  /* 0x0000002d180e7210 */ /* 0x000fe20007f7e0ff */
[C---:B------:R-:W-:Y:S01]  /*11a0*/  IMAD R124, R139.reuse, 0x2, R56 ;  /* 0x000000028b7c7824 */ /* 0x040fe200078e0238 */
[----:B------:R-:W-:Y:S01]  /*11b0*/  LEA.HI.X.SX32 R12, R20, R47, 0x1, P4 ;  /* 0x0000002f140c7211 */ /* 0x000fe200020f0eff */
[----:B------:R-:W-:Y:S01]  /*11c0*/  IMAD R169, R70, 0x2, R167 ;  /* 0x0000000246a97824 */ /* 0x000fe200078e02a7 */
[----:B------:R-:W-:Y:S01]  /*11d0*/  IADD3 R15, P4, R26, R45, RZ ;  /* 0x0000002d1a0f7210 */ /* 0x000fe20007f9e0ff */
[C---:B------:R-:W-:Y:S01]  /*11e0*/  IMAD R128, R139.reuse, 0x2, R124 ;  /* 0x000000028b807824 */ /* 0x040fe200078e027c */
[-C--:B------:R-:W-:Y:S01]  /*11f0*/  LEA.HI.X.SX32 R16, R22, R47.reuse, 0x1, P2 ;  /* 0x0000002f16107211 */ /* 0x080fe200010f0eff */
        /* <DEDUP_REMOVED lines=26> */
[----:B------:R-:W-:Y:S01]  /*13a0*/  IMAD R139, R139, 0x2, R66 ;  /* 0x000000028b8b7824 */ /* 0x000fe200078e0242 */
[-C--:B------:R-:W-:Y:S01]  /*13b0*/  IADD3 R33, P2, R42, R45.reuse, RZ ;  /* 0x0000002d2a217210 */ /* 0x080fe20007f5e0ff */
[----:B------:R-:W-:Y:S01]  /*13c0*/  IMAD R185, R70, 0x2, R183 ;  /* 0x0000000246b97824 */ /* 0x000fe200078e02b7 */
[----:B------:R-:W-:Y:S01]  /*13d0*/  IADD3 R34, P3, R48, R45, RZ ;  /* 0x0000002d30227210 */ /* 0x000fe20007f7e0ff */
[----:B------:R-:W-:Y:S01]  /*13e0*/  IMAD.SHL.U32 R213, R213, 0x8, RZ ;  /* 0x00000008d5d57824 */ /* 0x000fe200078e00ff */
[-C--:B------:R-:W-:Y:S01]  /*13f0*/  LEA.HI.X.SX32 R31, R38, R47.reuse, 0x1, P4 ;  /* 0x0000002f261f7211 */ /* 0x080fe200020f0eff */
[----:B------:R-:W-:Y:S01]  /*1400*/  IMAD R187, R70, 0x2, R185 ;  /* 0x0000000246bb7824 */ /* 0x000fe200078e02b9 */
[-C--:B------:R-:W-:Y:S01]  /*1410*/  LEA.HI.X.SX32 R37, R42, R47.reuse, 0x1, P2 ;  /* 0x0000002f2a257211 */ /* 0x080fe200010f0eff */
[----:B------:R-:W-:Y:S01]  /*1420*/  IMAD.MOV.U32 R238, RZ, RZ, -0x800000 ;  /* 0xff800000ffee7424 */ /* 0x000fe200078e00ff */
[----:B------:R-:W-:Y:S01]  /*1430*/  LEA.HI.X.SX32 R38, R48, R47, 0x1, P3 ;  /* 0x0000002f30267211 */ /* 0x000fe200018f0eff */
[----:B------:R-:W-:Y:S01]  /*1440*/  IMAD R189, R70, 0x2, R187 ;  /* 0x0000000246bd7824 */ /* 0x000fe200078e02bb */
[-C--:B------:R-:W-:Y:S01]  /*1450*/  IADD3 R41, P2, R54, R45.reuse, RZ ;  /* 0x0000002d36297210 */ /* 0x080fe20007f5e0ff */
[----:B------:R-:W-:Y:S01]  /*1460*/  IMAD.MOV.U32 R237, RZ, RZ, -0x800000 ;  /* 0xff800000ffed7424 */ /* 0x000fe200078e00ff */
[----:B------:R-:W-:Y:S01]  /*1470*/  IADD3 R42, P3, R122, R45, RZ ;  /* 0x0000002d7a2a7210 */ /* 0x000fe20007f7e0ff */
        /* <DEDUP_REMOVED lines=10> */
[----:B------:R-:W-:Y:S01]  /*1520*/  IMAD.MOV.U32 R229, RZ, RZ, 0x3f800000 ;  /* 0x3f800000ffe57424 */ /* 0x000fe200078e00ff */
[----:B------:R-:W-:Y:S01]  /*1530*/  LEA.HI.X.SX32 R129, R58, R47, 0x1, P3 ;  /* 0x0000002f3a817211 */ /* 0x000fe200018f0eff */
[----:B------:R-:W-:Y:S01]  /*1540*/  IMAD R197, R70, 0x2, R195 ;  /* 0x0000000246c57824 */ /* 0x000fe200078e02c3 */
[----:B------:R-:W-:Y:S01]  /*1550*/  IADD3 R142, P1, R141, R204, RZ ;  /* 0x000000cc8d8e7210 */ /* 0x000fe20007f3e0ff */
[----:B------:R-:W-:Y:S01]  /*1560*/  IMAD.MOV.U32 R228, RZ, RZ, 0x3f800000 ;  /* 0x3f800000ffe47424 */ /* 0x000fe200078e00ff */
[-C--:B------:R-:W-:Y:S01]  /*1570*/  IADD3 R134, P2, R62, R45.reuse, RZ ;  /* 0x0000002d3e867210 */ /* 0x080fe20007f5e0ff */
[----:B------:R-:W-:Y:S01]  /*1580*/  IMAD R199, R70, 0x2, R197 ;  /* 0x0000000246c77824 */ /* 0x000fe200078e02c5 */
[----:B------:R-:W-:Y:S01]  /*1590*/  IADD3 R136, P3, R64, R45, RZ ;  /* 0x0000002d40887210 */ /* 0x000fe20007f7e0ff */
[----:B------:R-:W-:Y:S01]  /*15a0*/  IMAD.MOV.U32 R227, RZ, RZ, 0x3f800000 ;  /* 0x3f800000ffe37424 */ /* 0x000fe200078e00ff */
[-C--:B------:R-:W-:Y:S01]  /*15b0*/  LEA.HI.X.SX32 R133, R62, R47.reuse, 0x1, P2 ;  /* 0x0000002f3e857211 */ /* 0x080fe200010f0eff */
[----:B------:R-:W-:Y:S01]  /*15c0*/  IMAD R201, R70, 0x2, R199 ;  /* 0x0000000246c97824 */ /* 0x000fe200078e02c7 */
[----:B------:R-:W-:-:S02]  /*15d0*/  LEA.HI.X.SX32 R135, R64, R47, 0x1, P3 ;  /* 0x0000002f40877211 */ /* 0x000fc400018f0eff */
[----:B------:R-:W-:Y:S02]  /*15e0*/  CS2R R62, SRZ ;  /* 0x00000000003e7805 */ /* 0x000fe4000001ff00 */
[----:B------:R-:W-:Y:S01]  /*15f0*/  LEA.HI.X.SX32 R141, R141, R68, 0x1, P1 ;  /* 0x000000448d8d7211 */ /* 0x000fe200008f0eff */
[----:B------:R-:W-:Y:S01]  /*1600*/  IMAD R203, R70, 0x2, R201 ;  /* 0x0000000246cb7824 */ /* 0x000fe200078e02c9 */
[-C--:B------:R-:W-:Y:S02]  /*1610*/  IADD3 R144, P1, R143, R204.reuse, RZ ;  /* 0x000000cc8f907210 */ /* 0x080fe40007f3e0ff */
[----:B------:R-:W-:Y:S02]  /*1620*/  CS2R R70, SRZ ;  /* 0x0000000000467805 */ /* 0x000fe4000001ff00 */
[----:B------:R-:W-:Y:S02]  /*1630*/  IADD3 R146, P2, R145, R204, RZ ;  /* 0x000000cc91927210 */ /* 0x000fe40007f5e0ff */
[----:B------:R-:W-:-:S02]  /*1640*/  CS2R R64, SRZ ;  /* 0x0000000000407805 */ /* 0x000fc4000001ff00 */
[----:B------:R-:W-:Y:S01]  /*1650*/  IADD3 R148, P3, R147, R204, RZ ;  /* 0x000000cc93947210 */ /* 0x000fe20007f7e0ff */
[----:B------:R-:W-:Y:S01]  /*1660*/  VIADD R214, R214, UR7 ;  /* 0x00000007d6d67c36 */ /* 0x000fe20008000000 */
[-C--:B------:R-:W-:Y:S01]  /*1670*/  LEA.HI.X.SX32 R143, R143, R68.reuse, 0x1, P1 ;  /* 0x000000448f8f7211 */ /* 0x080fe200008f0eff */
[----:B------:R-:W-:Y:S01]  /*1680*/  UMOV UR4, URZ ;  /* 0x0000003f00047c82 */ /* 0x000fe20008000000 */
[-C--:B------:R-:W-:Y:S01]  /*1690*/  LEA.HI.X.SX32 R145, R145, R68.reuse, 0x1, P2 ;  /* 0x0000004491917211 */ /* 0x080fe200010f0eff */
[----:B------:R-:W-:Y:S01]  /*16a0*/  UMOV UR5, URZ ;  /* 0x0000003f00057c82 */ /* 0x000fe20008000000 */
[----:B------:R-:W-:Y:S01]  /*16b0*/  LEA.HI.X.SX32 R147, R147, R68, 0x1, P3 ;  /* 0x0000004493937211 */ /* 0x000fe200018f0eff */
[----:B------:R-:W-:Y:S01]  /*16c0*/  ULDC UR12, c[0x0][0x238] ;  /* 0x00008e00000c7ab9 */ /* 0x000fe20000000800 */
[-C--:B------:R-:W-:Y:S01]  /*16d0*/  IADD3 R150, P1, R149, R204.reuse, RZ ;  /* 0x000000cc95967210 */ /* 0x080fe20007f3e0ff */
[----:B------:R-:W-:Y:S01]  /*16e0*/  ULDC UR13, c[0x0][0x264] ;  /* 0x00009900000d7ab9 */ /* 0x000fe20000000800 */
[----:B------:R-:W-:-:S02]  /*16f0*/  IADD3 R152, P2, R151, R204, RZ ;  /* 0x000000cc97987210 */ /* 0x000fc40007f5e0ff */
[----:B------:R-:W-:Y:S02]  /*1700*/  IADD3 R154, P3, R153, R204, RZ ;  /* 0x000000cc999a7210 */ /* 0x000fe40007f7e0ff */
[-C--:B------:R-:W-:Y:S02]  /*1710*/  LEA.HI.X.SX32 R149, R149, R68.reuse, 0x1, P1 ;  /* 0x0000004495957211 */ /* 0x080fe400008f0eff */
[-C--:B------:R-:W-:Y:S02]  /*1720*/  LEA.HI.X.SX32 R151, R151, R68.reuse, 0x1, P2 ;  /* 0x0000004497977211 */ /* 0x080fe400010f0eff */
[----:B------:R-:W-:Y:S02]  /*1730*/  LEA.HI.X.SX32 R153, R153, R68, 0x1, P3 ;  /* 0x0000004499997211 */ /* 0x000fe400018f0eff */
[-C--:B------:R-:W-:Y:S02]  /*1740*/  IADD3 R156, P1, R155, R204.reuse, RZ ;  /* 0x000000cc9b9c7210 */ /* 0x080fe40007f3e0ff */
[----:B------:R-:W-:-:S02]  /*1750*/  IADD3 R158, P2, R157, R204, RZ ;  /* 0x000000cc9d9e7210 */ /* 0x000fc40007f5e0ff */
[----:B------:R-:W-:Y:S02]  /*1760*/  IADD3 R160, P3, R159, R204, RZ ;  /* 0x000000cc9fa07210 */ /* 0x000fe40007f7e0ff */
[----:B------:R-:W-:Y:S02]  /*1770*/  IADD3 R28, P5, R40, R45, RZ ;  /* 0x0000002d281c7210 */ /* 0x000fe40007fbe0ff */
[-C--:B------:R-:W-:Y:S02]  /*1780*/  LEA.HI.X.SX32 R155, R155, R68.reuse, 0x1, P1 ;  /* 0x000000449b9b7211 */ /* 0x080fe400008f0eff */
[-C--:B------:R-:W-:Y:S02]  /*1790*/  LEA.HI.X.SX32 R157, R157, R68.reuse, 0x1, P2 ;  /* 0x000000449d9d7211 */ /* 0x080fe400010f0eff */
[----:B------:R-:W-:Y:S02]  /*17a0*/  LEA.HI.X.SX32 R159, R159, R68, 0x1, P3 ;  /* 0x000000449f9f7211 */ /* 0x000fe400018f0eff */
[----:B------:R-:W-:-:S02]  /*17b0*/  IADD3 R162, P1, R161, R204, RZ ;  /* 0x000000cca1a27210 */ /* 0x000fc40007f3e0ff */
[-C--:B------:R-:W-:Y:S02]  /*17c0*/  IADD3 R164, P2, R163, R204.reuse, RZ ;  /* 0x000000cca3a47210 */ /* 0x080fe40007f5e0ff */
[----:B------:R-:W-:Y:S02]  /*17d0*/  IADD3 R166, P3, R165, R204, RZ ;  /* 0x000000cca5a67210 */ /* 0x000fe40007f7e0ff */
[----:B------:R-:W-:Y:S02]  /*17e0*/  LEA.HI.X.SX32 R32, R40, R47, 0x1, P5 ;  /* 0x0000002f28207211 */ /* 0x000fe400028f0eff */
[-C--:B------:R-:W-:Y:S02]  /*17f0*/  IADD3 R35, P4, R50, R45.reuse, RZ ;  /* 0x0000002d32237210 */ /* 0x080fe40007f9e0ff */
[----:B------:R-:W-:Y:S02]  /*1800*/  IADD3 R36, P5, R52, R45, RZ ;  /* 0x0000002d34247210 */ /* 0x000fe40007fbe0ff */
[----:B------:R-:W-:-:S02]  /*1810*/  LEA.HI.X.SX32 R161, R161, R68, 0x1, P1 ;  /* 0x00000044a1a17211 */ /* 0x000fc400008f0eff */
[-C--:B------:R-:W-:Y:S02]  /*1820*/  LEA.HI.X.SX32 R163, R163, R68.reuse, 0x1, P2 ;  /* 0x00000044a3a37211 */ /* 0x080fe400010f0eff */
[----:B------:R-:W-:Y:S02]  /*1830*/  LEA.HI.X.SX32 R165, R165, R68, 0x1, P3 ;  /* 0x00000044a5a57211 */ /* 0x000fe400018f0eff */
[-C--:B------:R-:W-:Y:S02]  /*1840*/  IADD3 R168, P1, R167, R204.reuse, RZ ;  /* 0x000000cca7a87210 */ /* 0x080fe40007f3e0ff */
[-C--:B------:R-:W-:Y:S02]  /*1850*/  IADD3 R170, P2, R169, R204.reuse, RZ ;  /* 0x000000cca9aa7210 */ /* 0x080fe40007f5e0ff */
[----:B------:R-:W-:Y:S02]  /*1860*/  IADD3 R172, P3, R171, R204, RZ ;  /* 0x000000ccabac7210 */ /* 0x000fe40007f7e0ff */
[----:B------:R-:W-:-:S02]  /*1870*/  LEA.HI.X.SX32 R39, R50, R47, 0x1, P4 ;  /* 0x0000002f32277211 */ /* 0x000fc400020f0eff */
[----:B------:R-:W-:Y:S02]  /*1880*/  LEA.HI.X.SX32 R40, R52, R47, 0x1, P5 ;  /* 0x0000002f34287211 */ /* 0x000fe400028f0eff */
[-C--:B------:R-:W-:Y:S02]  /*1890*/  IADD3 R43, P4, R56, R45.reuse, RZ ;  /* 0x0000002d382b7210 */ /* 0x080fe40007f9e0ff */
[----:B------:R-:W-:Y:S02]  /*18a0*/  IADD3 R120, P5, R124, R45, RZ ;  /* 0x0000002d7c787210 */ /* 0x000fe40007fbe0ff */
[-C--:B------:R-:W-:Y:S02]  /*18b0*/  LEA.HI.X.SX32 R167, R167, R68.reuse, 0x1, P1 ;  /* 0x00000044a7a77211 */ /* 0x080fe400008f0eff */
[-C--:B------:R-:W-:Y:S02]  /*18c0*/  LEA.HI.X.SX32 R169, R169, R68.reuse, 0x1, P2 ;  /* 0x00000044a9a97211 */ /* 0x080fe400010f0eff */
[----:B------:R-:W-:-:S02]  /*18d0*/  LEA.HI.X.SX32 R171, R171, R68, 0x1, P3 ;  /* 0x00000044abab7211 */ /* 0x000fc400018f0eff */
[-C--:B------:R-:W-:Y:S02]  /*18e0*/  IADD3 R174, P1, R173, R204.reuse, RZ ;  /* 0x000000ccadae7210 */ /* 0x080fe40007f3e0ff */
[-C--:B------:R-:W-:Y:S02]  /*18f0*/  IADD3 R176, P2, R175, R204.reuse, RZ ;  /* 0x000000ccafb07210 */ /* 0x080fe40007f5e0ff */
[----:B------:R-:W-:Y:S02]  /*1900*/  IADD3 R178, P3, R177, R204, RZ ;  /* 0x000000ccb1b27210 */ /* 0x000fe40007f7e0ff */
[-C--:B------:R-:W-:Y:S02]  /*1910*/  LEA.HI.X.SX32 R123, R56, R47.reuse, 0x1, P4 ;  /* 0x0000002f387b7211 */ /* 0x080fe400020f0eff */
[----:B------:R-:W-:Y:S02]  /*1920*/  LEA.HI.X.SX32 R124, R124, R47, 0x1, P5 ;  /* 0x0000002f7c7c7211 */ /* 0x000fe400028f0eff */
        /* <DEDUP_REMOVED lines=8> */
[-C--:B------:R-:W-:Y:S02]  /*19b0*/  LEA.HI.X.SX32 R130, R130, R47.reuse, 0x1, P4 ;  /* 0x0000002f82827211 */ /* 0x080fe400020f0eff */
[----:B------:R-:W-:Y:S02]  /*19c0*/  LEA.HI.X.SX32 R131, R60, R47, 0x1, P5 ;  /* 0x0000002f3c837211 */ /* 0x000fe400028f0eff */
[----:B------:R-:W-:Y:S02]  /*19d0*/  CS2R R60, SRZ ;  /* 0x00000000003c7805 */ /* 0x000fe4000001ff00 */
[-C--:B------:R-:W-:Y:S02]  /*19e0*/  IADD3 R138, P4, R66, R45.reuse, RZ ;  /* 0x0000002d428a7210 */ /* 0x080fe40007f9e0ff */
[----:B------:R-:W-:-:S02]  /*19f0*/  IADD3 R140, P5, R139, R45, RZ ;  /* 0x0000002d8b8c7210 */ /* 0x000fc40007fbe0ff */
[-C--:B------:R-:W-:Y:S02]  /*1a00*/  LEA.HI.X.SX32 R179, R179, R68.reuse, 0x1, P1 ;  /* 0x00000044b3b37211 */ /* 0x080fe400008f0eff */
[-C--:B------:R-:W-:Y:S02]  /*1a10*/  LEA.HI.X.SX32 R181, R181, R68.reuse, 0x1, P2 ;  /* 0x00000044b5b57211 */ /* 0x080fe400010f0eff */
[----:B------:R-:W-:Y:S02]  /*1a20*/  LEA.HI.X.SX32 R183, R183, R68, 0x1, P3 ;  /* 0x00000044b7b77211 */ /* 0x000fe400018f0eff */
[----:B------:R-:W-:Y:S02]  /*1a30*/  SHF.R.U32.HI R45, RZ, 0x2, R205 ;  /* 0x00000002ff2d7819 */ /* 0x000fe400000116cd */
[-C--:B------:R-:W-:Y:S02]  /*1a40*/  IADD3 R186, P1, R185, R204.reuse, RZ ;  /* 0x000000ccb9ba7210 */ /* 0x080fe40007f3e0ff */
[----:B------:R-:W-:-:S02]  /*1a50*/  IADD3 R188, P2, R187, R204, RZ ;  /* 0x000000ccbbbc7210 */ /* 0x000fc40007f5e0ff */
[----:B------:R-:W-:Y:S02]  /*1a60*/  IADD3 R190, P3, R189, R204, RZ ;  /* 0x000000ccbdbe7210 */ /* 0x000fe40007f7e0ff */
[----:B------:R-:W-:Y:S02]  /*1a70*/  SGXT.U32 R45, R45, 0x3 ;  /* 0x000000032d2d781a */ /* 0x000fe40000000000 */
[-C--:B------:R-:W-:Y:S02]  /*1a80*/  LEA.HI.X.SX32 R185, R185, R68.reuse, 0x1, P1 ;  /* 0x00000044b9b97211 */ /* 0x080fe400008f0eff */
[-C--:B------:R-:W-:Y:S02]  /*1a90*/  LEA.HI.X.SX32 R187, R187, R68.reuse, 0x1, P2 ;  /* 0x00000044bbbb7211 */ /* 0x080fe400010f0eff */
[----:B------:R-:W-:Y:S02]  /*1aa0*/  LEA.HI.X.SX32 R189, R189, R68, 0x1, P3 ;  /* 0x00000044bdbd7211 */ /* 0x000fe400018f0eff */
[----:B------:R-:W-:-:S02]  /*1ab0*/  IADD3 R192, P1, R191, R204, RZ ;  /* 0x000000ccbfc07210 */ /* 0x000fc40007f3e0ff */
[-C--:B------:R-:W-:Y:S02]  /*1ac0*/  IADD3 R194, P2, R193, R204.reuse, RZ ;  /* 0x000000ccc1c27210 */ /* 0x080fe40007f5e0ff */
[----:B------:R-:W-:Y:S02]  /*1ad0*/  IADD3 R196, P3, R195, R204, RZ ;  /* 0x000000ccc3c47210 */ /* 0x000fe40007f7e0ff */
[-C--:B------:R-:W-:Y:S02]  /*1ae0*/  LEA.HI.X.SX32 R137, R66, R47.reuse, 0x1, P4 ;  /* 0x0000002f42897211 */ /* 0x080fe400020f0eff */
[----:B------:R-:W-:Y:S02]  /*1af0*/  CS2R R66, SRZ ;  /* 0x0000000000427805 */ /* 0x000fe4000001ff00 */
[----:B------:R-:W-:Y:S02]  /*1b00*/  LEA.HI.X.SX32 R139, R139, R47, 0x1, P5 ;  /* 0x0000002f8b8b7211 */ /* 0x000fe400028f0eff */
[----:B------:R-:W-:-:S02]  /*1b10*/  SHF.R.U32.HI R47, RZ, 0x3, R234 ;  /* 0x00000003ff2f7819 */ /* 0x000fc400000116ea */
[----:B------:R-:W-:Y:S02]  /*1b20*/  LOP3.LUT R216, R45, 0x18, RZ, 0xfc, !PT ;  /* 0x000000182dd87812 */ /* 0x000fe400078efcff */
[-C--:B------:R-:W-:Y:S02]  /*1b30*/  LEA.HI.X.SX32 R191, R191, R68.reuse, 0x1, P1 ;  /* 0x00000044bfbf7211 */ /* 0x080fe400008f0eff */
[-C--:B------:R-:W-:Y:S02]  /*1b40*/  LEA.HI.X.SX32 R193, R193, R68.reuse, 0x1, P2 ;  /* 0x00000044c1c17211 */ /* 0x080fe400010f0eff */
[----:B------:R-:W-:Y:S02]  /*1b50*/  LEA.HI.X.SX32 R195, R195, R68, 0x1, P3 ;  /* 0x00000044c3c37211 */ /* 0x000fe400018f0eff */
[-C--:B------:R-:W-:Y:S02]  /*1b60*/  IADD3 R198, P1, R197, R204.reuse, RZ ;  /* 0x000000ccc5c67210 */ /* 0x080fe40007f3e0ff */
[----:B------:R-:W-:-:S02]  /*1b70*/  IADD3 R200, P2, R199, R204, RZ ;  /* 0x000000ccc7c87210 */ /* 0x000fc40007f5e0ff */
[-C--:B------:R-:W-:Y:S02]  /*1b80*/  IADD3 R202, P3, R201, R204.reuse, RZ ;  /* 0x000000ccc9ca7210 */ /* 0x080fe40007f7e0ff */
[----:B------:R-:W-:Y:S02]  /*1b90*/  IADD3 R204, P4, R203, R204, RZ ;  /* 0x000000cccbcc7210 */ /* 0x000fe40007f9e0ff */
[----:B------:R-:W-:Y:S02]  /*1ba0*/  LOP3.LUT R47, R47, 0xc, RZ, 0xc0, !PT ;  /* 0x0000000c2f2f7812 */ /* 0x000fe400078ec0ff */
[----:B------:R-:W-:Y:S02]  /*1bb0*/  LEA R216, R216, UR7, 0x4 ;  /* 0x00000007d8d87c11 */ /* 0x000fe4000f8e20ff */
[-C--:B------:R-:W-:Y:S02]  /*1bc0*/  LEA.HI.X.SX32 R197, R197, R68.reuse, 0x1, P1 ;  /* 0x00000044c5c57211 */ /* 0x080fe400008f0eff */
[-C--:B------:R-:W-:Y:S01]  /*1bd0*/  LEA.HI.X.SX32 R199, R199, R68.reuse, 0x1, P2 ;  /* 0x00000044c7c77211 */ /* 0x080fe200010f0eff */
[----:B------:R-:W-:Y:S01]  /*1be0*/  IMAD.IADD R215, R47, 0x1, R216 ;  /* 0x000000012fd77824 */ /* 0x000fe200078e02d8 */
[----:B------:R-:W-:-:S02]  /*1bf0*/  LEA.HI.X.SX32 R201, R201, R68, 0x1, P3 ;  /* 0x00000044c9c97211 */ /* 0x000fc400018f0eff */
[----:B------:R-:W-:Y:S02]  /*1c00*/  LEA.HI.X.SX32 R203, R203, R68, 0x1, P4 ;  /* 0x00000044cbcb7211 */ /* 0x000fe400020f0eff */
[----:B------:R-:W-:Y:S02]  /*1c10*/  CS2R R68, SRZ ;  /* 0x0000000000447805 */ /* 0x000fe4000001ff00 */
[----:B------:R-:W-:Y:S02]  /*1c20*/  LOP3.LUT P1, RZ, R205, 0x3, RZ, 0xc0, !PT ;  /* 0x00000003cdff7812 */ /* 0x000fe4000782c0ff */
[----:B------:R-:W-:Y:S02]  /*1c30*/  LOP3.LUT R226, R45, R44, RZ, 0xfc, !PT ;  /* 0x0000002c2de27212 */ /* 0x000fe400078efcff */
[C-C-:B------:R-:W-:Y:S02]  /*1c40*/  LOP3.LUT R225, R44.reuse, 0x8, R45.reuse, 0xfe, !PT ;  /* 0x000000082ce17812 */ /* 0x140fe400078efe2d */
[----:B------:R-:W-:-:S02]  /*1c50*/  LOP3.LUT R224, R44, 0x10, R45, 0xfe, !PT ;  /* 0x000000102ce07812 */ /* 0x000fc400078efe2d */
[----:B------:R-:W-:Y:S02]  /*1c60*/  LOP3.LUT R223, R44, 0x18, R45, 0xfe, !PT ;  /* 0x000000182cdf7812 */ /* 0x000fe400078efe2d */
[C---:B------:R-:W-:Y:S02]  /*1c70*/  LOP3.LUT R212, R213.reuse, 0x20, RZ, 0x3c, !PT ;  /* 0x00000020d5d47812 */ /* 0x040fe400078e3cff */
[C---:B------:R-:W-:Y:S02]  /*1c80*/  LOP3.LUT R211, R213.reuse, 0x40, RZ, 0x3c, !PT ;  /* 0x00000040d5d37812 */ /* 0x040fe400078e3cff */
[----:B------:R-:W-:-:S07]  /*1c90*/  LOP3.LUT R210, R213, 0x60, RZ, 0x3c, !PT ;  /* 0x00000060d5d27812 */ /* 0x000fce00078e3cff */
.L_x_1:
[----:B------:R-:W-:Y:S02]  /*1ca0*/  USHF.R.S32.HI UR9, URZ, 0x1f, UR4 ;  /* 0x0000001f3f097899 */ /* 0x000fe40008011404 */
[----:B------:R-:W-:Y:S02]  /*1cb0*/  IADD3 R46, P2, R0, UR4, RZ ;  /* 0x00000004002e7c10 */ /* 0x000fe4000ff5e0ff */
[----:B------:R-:W-:Y:S02]  /*1cc0*/  IADD3 R56, P3, R2, UR4, RZ ;  /* 0x0000000402387c10 */ /* 0x000fe4000ff7e0ff */
[----:B------:R-:W-:Y:S02]  /*1cd0*/  IADD3.X R47, R4, UR9, RZ, P2, !PT ;  /* 0x00000009042f7c10 */ /* 0x000fe400097fe4ff */
[----:B------:R-:W-:Y:S02]  /*1ce0*/  IADD3 R44, P2, R3, UR4, RZ ;  /* 0x00000004032c7c10 */ /* 0x000fe4000ff5e0ff */
[----:B------:R-:W-:Y:S01]  /*1cf0*/  IADD3.X R57, R5, UR9, RZ, P3, !PT ;  /* 0x0000000905397c10 */ /* 0x000fe20009ffe4ff */
[----:B------:R0:W2:Y:S01]  /*1d00*/  LDG.E.U8 R75, desc[UR10][R46.64] ;  /* 0x0000000a2e4b7981 */ /* 0x0000a2000c1e1100 */
[----:B------:R-:W-:-:S02]  /*1d10*/  IADD3.X R45, R6, UR9, RZ, P2, !PT ;  /* 0x00000009062d7c10 */ /* 0x000fc400097fe4ff */
[----:B------:R-:W-:Y:S01]  /*1d20*/  IADD3 R54, P3, R7, UR4, RZ ;  /* 0x0000000407367c10 */ /* 0x000fe2000ff7e0ff */
[----:B------:R1:W3:Y:S01]  /*1d30*/  LDG.E.U8 R81, desc[UR10][R56.64] ;  /* 0x0000000a38517981 */ /* 0x0002e2000c1e1100 */
[----:B------:R-:W-:Y:S02]  /*1d40*/  IADD3 R52, P2, R8, UR4, RZ ;  /* 0x0000000408347c10 */ /* 0x000fe4000ff5e0ff */
[----:B------:R-:W-:Y:S01]  /*1d50*/  IADD3.X R55, R10, UR9, RZ, P3, !PT ;  /* 0x000000090a377c10 */ /* 0x000fe20009ffe4ff */
[----:B------:R4:W5:Y:S01]  /*1d60*/  LDG.E.U8 R74, desc[UR10][R44.64] ;  /* 0x0000000a2c4a7981 */ /* 0x000962000c1e1100 */
[----:B------:R-:W-:Y:S02]  /*1d70*/  IADD3.X R53, R11, UR9, RZ, P2, !PT ;  /* 0x000000090b357c10 */ /* 0x000fe400097fe4ff */
[----:B------:R-:W-:Y:S01]  /*1d80*/  IADD3 R50, P3, R9, UR4, RZ ;  /* 0x0000000409327c10 */ /* 0x000fe2000ff7e0ff */
[----:B------:R4:W5:Y:S01]  /*1d90*/  LDG.E.U8 R83, desc[UR10][R54.64] ;  /* 0x0000000a36537981 */ /* 0x000962000c1e1100 */
[----:B------:R-:W-:-:S02]  /*1da0*/  IADD3 R48, P2, R13, UR4, RZ ;  /* 0x000000040d307c10 */ /* 0x000fc4000ff5e0ff */
[----:B------:R-:W-:Y:S01]  /*1db0*/  IADD3.X R51, R12, UR9, RZ, P3, !PT ;  /* 0x000000090c337c10 */ /* 0x000fe20009ffe4ff */
[----:B------:R4:W3:Y:S01]  /*1dc0*/  LDG.E.U8 R85, desc[UR10][R52.64] ;  /* 0x0000000a34557981 */ /* 0x0008e2000c1e1100 */
[----:B------:R-:W-:Y:S02]  /*1dd0*/  IADD3.X R49, R16, UR9, RZ, P2, !PT ;  /* 0x0000000910317c10 */ /* 0x000fe400097fe4ff */
[----:B0-----:R-:W-:Y:S01]  /*1de0*/  IADD3 R46, P3, R25, UR4, RZ ;  /* 0x00000004192e7c10 */ /* 0x001fe2000ff7e0ff */
[----:B------:R0:W5:Y:S01]  /*1df0*/  LDG.E.U8 R87, desc[UR10][R50.64] ;  /* 0x0000000a32577981 */ /* 0x000162000c1e1100 */
[----:B-1----:R-:W-:Y:S02]  /*1e00*/  IADD3 R56, P2, R26, UR4, RZ ;  /* 0x000000041a387c10 */ /* 0x002fe4000ff5e0ff */
[----:B------:R-:W-:Y:S01]  /*1e10*/  IADD3.X R47, R29, UR9, RZ, P3, !PT ;  /* 0x000000091d2f7c10 */ /* 0x000fe20009ffe4ff */
[----:B------:R1:W5:Y:S01]  /*1e20*/  LDG.E.U8 R80, desc[UR10][R48.64] ;  /* 0x0000000a30507981 */ /* 0x000362000c1e1100 */
[----:B------:R-:W-:-:S02]  /*1e30*/  IADD3.X R57, R30, UR9, RZ, P2, !PT ;  /* 0x000000091e397c10 */ /* 0x000fc400097fe4ff */
[----:B----4-:R-:W-:Y:S01]  /*1e40*/  IADD3 R44, P3, R27, UR4, RZ ;  /* 0x000000041b2c7c10 */ /* 0x010fe2000ff7e0ff */
[----:B------:R4:W5:Y:S01]  /*1e50*/  LDG.E.U8 R89, desc[UR10][R46.64] ;  /* 0x0000000a2e597981 */ /* 0x000962000c1e1100 */
[----:B------:R-:W-:Y:S02]  /*1e60*/  IADD3 R54, P2, R28, UR4, RZ ;  /* 0x000000041c367c10 */ /* 0x000fe4000ff5e0ff */
[----:B------:R-:W-:Y:S01]  /*1e70*/  IADD3.X R45, R31, UR9, RZ, P3, !PT ;  /* 0x000000091f2d7c10 */ /* 0x000fe20009ffe4ff */
[----:B------:R4:W5:Y:S01]  /*1e80*/  LDG.E.U8 R91, desc[UR10][R56.64] ;  /* 0x0000000a385b7981 */ /* 0x000962000c1e1100 */
[----:B------:R-:W-:Y:S02]  /*1e90*/  IADD3.X R55, R32, UR9, RZ, P2, !PT ;  /* 0x0000000920377c10 */ /* 0x000fe400097fe4ff */
[----:B------:R-:W-:Y:S01]  /*1ea0*/  IADD3 R52, P3, R33, UR4, RZ ;  /* 0x0000000421347c10 */ /* 0x000fe2000ff7e0ff */
[----:B------:R4:W5:Y:S01]  /*1eb0*/  LDG.E.U8 R82, desc[UR10][R44.64] ;  /* 0x0000000a2c527981 */ /* 0x000962000c1e1100 */
[----:B0-----:R-:W-:-:S02]  /*1ec0*/  IADD3 R50, P2, R34, UR4, RZ ;  /* 0x0000000422327c10 */ /* 0x001fc4000ff5e0ff */
[----:B------:R-:W-:Y:S01]  /*1ed0*/  IADD3.X R53, R37, UR9, RZ, P3, !PT ;  /* 0x0000000925357c10 */ /* 0x000fe20009ffe4ff */
[----:B------:R0:W5:Y:S01]  /*1ee0*/  LDG.E.U8 R95, desc[UR10][R54.64] ;  /* 0x0000000a365f7981 */ /* 0x000162000c1e1100 */
[----:B------:R-:W-:Y:S02]  /*1ef0*/  IADD3.X R51, R38, UR9, RZ, P2, !PT ;  /* 0x0000000926337c10 */ /* 0x000fe400097fe4ff */
[----:B-1----:R-:W-:Y:S01]  /*1f00*/  IADD3 R48, P3, R35, UR4, RZ ;  /* 0x0000000423307c10 */ /* 0x002fe2000ff7e0ff */
[----:B------:R1:W5:Y:S01]  /*1f10*/  LDG.E.U8 R97, desc[UR10][R52.64] ;  /* 0x0000000a34617981 */ /* 0x000362000c1e1100 */
[----:B----4-:R-:W-:Y:S02]  /*1f20*/  IADD3 R46, P2, R36, UR4, RZ ;  /* 0x00000004242e7c10 */ /* 0x010fe4000ff5e0ff */
[----:B------:R-:W-:Y:S01]  /*1f30*/  IADD3.X R49, R39, UR9, RZ, P3, !PT ;  /* 0x0000000927317c10 */ /* 0x000fe20009ffe4ff */
[----:B------:R4:W5:Y:S01]  /*1f40*/  LDG.E.U8 R99, desc[UR10][R50.64] ;  /* 0x0000000a32637981 */ /* 0x000962000c1e1100 */
[----:B------:R-:W-:-:S02]  /*1f50*/  IADD3.X R47, R40, UR9, RZ, P2, !PT ;  /* 0x00000009282f7c10 */ /* 0x000fc400097fe4ff */
[----:B------:R-:W-:Y:S01]  /*1f60*/  IADD3 R56, P3, R41, UR4, RZ ;  /* 0x0000000429387c10 */ /* 0x000fe2000ff7e0ff */
[----:B------:R4:W5:Y:S01]  /*1f70*/  LDG.E.U8 R84, desc[UR10][R48.64] ;  /* 0x0000000a30547981 */ /* 0x000962000c1e1100 */
[----:B------:R-:W-:Y:S02]  /*1f80*/  IADD3 R44, P2, R42, UR4, RZ ;  /* 0x000000042a2c7c10 */ /* 0x000fe4000ff5e0ff */
[----:B------:R-:W-:Y:S01]  /*1f90*/  IADD3.X R57, R121, UR9, RZ, P3, !PT ;  /* 0x0000000979397c10 */ /* 0x000fe20009ffe4ff */
[----:B------:R4:W5:Y:S01]  /*1fa0*/  LDG.E.U8 R101, desc[UR10][R46.64] ;  /* 0x0000000a2e657981 */ /* 0x000962000c1e1100 */
[----:B------:R-:W-:Y:S02]  /*1fb0*/  IADD3.X R45, R122, UR9, RZ, P2, !PT ;  /* 0x000000097a2d7c10 */ /* 0x000fe400097fe4ff */
[----:B0-----:R-:W-:Y:S01]  /*1fc0*/  IADD3 R54, P3, R43, UR4, RZ ;  /* 0x000000042b367c10 */ /* 0x001fe2000ff7e0ff */
[----:B------:R-:W5:Y:S01]  /*1fd0*/  LDG.E.U8 R103, desc[UR10][R56.64] ;  /* 0x0000000a38677981 */ /* 0x000f62000c1e1100 */
[----:B-1----:R-:W-:-:S02]  /*1fe0*/  IADD3 R52, P2, R125, UR4, RZ ;  /* 0x000000047d347c10 */ /* 0x002fc4000ff5e0ff */
[----:B------:R-:W-:Y:S01]  /*1ff0*/  IADD3.X R55, R123, UR9, RZ, P3, !PT ;  /* 0x000000097b377c10 */ /* 0x000fe20009ffe4ff */
[----:B------:R-:W5:Y:S01]  /*2000*/  LDG.E.U8 R105, desc[UR10][R44.64] ;  /* 0x0000000a2c697981 */ /* 0x000f62000c1e1100 */
[----:B------:R-:W-:Y:S02]  /*2010*/  IADD3.X R53, R128, UR9, RZ, P2, !PT ;  /* 0x0000000980357c10 */ /* 0x000fe400097fe4ff */
[----:B----4-:R-:W-:Y:S01]  /*2020*/  IADD3 R50, P3, R126, UR4, RZ ;  /* 0x000000047e327c10 */ /* 0x010fe2000ff7e0ff */
[----:B------:R0:W4:Y:S01]  /*2030*/  LDG.E.U8 R86, desc[UR10][R54.64] ;  /* 0x0000000a36567981 */ /* 0x000122000c1e1100 */
[----:B------:R-:W-:Y:S02]  /*2040*/  IADD3 R48, P2, R127, UR4, RZ ;  /* 0x000000047f307c10 */ /* 0x000fe4000ff5e0ff */
[----:B------:R-:W-:Y:S01]  /*2050*/  IADD3.X R51, R129, UR9, RZ, P3, !PT ;  /* 0x0000000981337c10 */ /* 0x000fe20009ffe4ff */
[----:B------:R1:W4:Y:S01]  /*2060*/  LDG.E.U8 R107, desc[UR10][R52.64] ;  /* 0x0000000a346b7981 */ /* 0x000322000c1e1100 */
[----:B------:R-:W-:-:S02]  /*2070*/  IADD3.X R49, R130, UR9, RZ, P2, !PT ;  /* 0x0000000982317c10 */ /* 0x000fc400097fe4ff */
[----:B------:R-:W-:Y:S01]  /*2080*/  IADD3 R46, P3, R134, UR4, RZ ;  /* 0x00000004862e7c10 */ /* 0x000fe2000ff7e0ff */
[----:B------:R1:W4:Y:S01]  /*2090*/  LDG.E.U8 R111, desc[UR10][R50.64] ;  /* 0x0000000a326f7981 */ /* 0x000322000c1e1100 */
[----:B------:R-:W-:Y:S02]  /*20a0*/  IADD3 RZ, P2, R15, UR4, RZ ;  /* 0x000000040fff7c10 */ /* 0x000fe4000ff5e0ff */
[----:B------:R-:W-:Y:S01]  /*20b0*/  IADD3.X R47, R133, UR9, RZ, P3, !PT ;  /* 0x00000009852f7c10 */ /* 0x000fe20009ffe4ff */
[----:B------:R1:W4:Y:S01]  /*20c0*/  LDG.E.U8 R88, desc[UR10][R48.64] ;  /* 0x0000000a30587981 */ /* 0x000322000c1e1100 */
[----:B0-----:R-:W-:Y:S02]  /*20d0*/  IADD3.X R55, R18, UR9, RZ, P2, !PT ;  /* 0x0000000912377c10 */ /* 0x001fe400097fe4ff */
[----:B------:R-:W-:Y:S01]  /*20e0*/  IADD3 R44, P4, R136, UR4, RZ ;  /* 0x00000004882c7c10 */ /* 0x000fe2000ff9e0ff */
[----:B------:R0:W4:Y:S01]  /*20f0*/  LDG.E.U8 R113, desc[UR10][R46.64] ;  /* 0x0000000a2e717981 */ /* 0x000122000c1e1100 */
[----:B------:R-:W-:-:S02]  /*2100*/  IADD3 RZ, P3, R20, UR4, RZ ;  /* 0x0000000414ff7c10 */ /* 0x000fc4000ff7e0ff */
[----:B------:R-:W-:Y:S02]  /*2110*/  IADD3 RZ, P2, R19, UR4, RZ ;  /* 0x0000000413ff7c10 */ /* 0x000fe4000ff5e0ff */
[----:B------:R-:W-:Y:S02]  /*2120*/  IADD3.X R45, R135, UR9, RZ, P4, !PT ;  /* 0x00000009872d7c10 */ /* 0x000fe4000a7fe4ff */
[----:B------:R-:W-:Y:S02]  /*2130*/  IADD3.X R59, R23, UR9, RZ, P3, !PT ;  /* 0x00000009173b7c10 */ /* 0x000fe40009ffe4ff */
[----:B------:R-:W-:Y:S01]  /*2140*/  IADD3.X R73, R22, UR9, RZ, P2, !PT ;  /* 0x0000000916497c10 */ /* 0x000fe200097fe4ff */
[----:B------:R0:W4:Y:S01]  /*2150*/  LDG.E.U8 R117, desc[UR10][R44.64] ;  /* 0x0000000a2c757981 */ /* 0x000122000c1e1100 */
[----:B------:R-:W-:Y:S02]  /*2160*/  IADD3 R56, P4, R138, UR4, RZ ;  /* 0x000000048a387c10 */ /* 0x000fe4000ff9e0ff */
[----:B------:R-:W-:-:S02]  /*2170*/  IADD3 RZ, P2, R14, UR4, RZ ;  /* 0x000000040eff7c10 */ /* 0x000fc4000ff5e0ff */
[----:B------:R-:W-:Y:S02]  /*2180*/  IADD3 RZ, P3, R21, UR4, RZ ;  /* 0x0000000415ff7c10 */ /* 0x000fe4000ff7e0ff */
[----:B------:R-:W-:Y:S02]  /*2190*/  IADD3.X R57, R137, UR9, RZ, P4, !PT ;  /* 0x0000000989397c10 */ /* 0x000fe4000a7fe4ff */
[----:B-1----:R-:W-:Y:S02]  /*21a0*/  IADD3.X R53, R17, UR9, RZ, P2, !PT ;  /* 0x0000000911357c10 */ /* 0x002fe400097fe4ff */
[----:B------:R-:W-:Y:S01]  /*21b0*/  IADD3.X R51, R24, UR9, RZ, P3, !PT ;  /* 0x0000000918337c10 */ /* 0x000fe20009ffe4ff */
[----:B------:R-:W-:Y:S01]  /*21c0*/  VIADD R54, R15, UR4 ;  /* 0x000000040f367c36 */ /* 0x000fe20008000000 */
[----:B------:R-:W-:Y:S01]  /*21d0*/  IADD3 R48, P2, R120, UR4, RZ ;  /* 0x0000000478307c10 */ /* 0x000fe2000ff5e0ff */
[----:B------:R-:W-:Y:S01]  /*21e0*/  VIADD R58, R20, UR4 ;  /* 0x00000004143a7c36 */ /* 0x000fe20008000000 */
[----:B0-----:R-:W-:Y:S01]  /*21f0*/  IADD3 R46, P4, R132, UR4, RZ ;  /* 0x00000004842e7c10 */ /* 0x001fe2000ff9e0ff */
[----:B------:R-:W-:Y:S01]  /*2200*/  VIADD R72, R19, UR4 ;  /* 0x0000000413487c36 */ /* 0x000fe20008000000 */
[----:B------:R-:W-:Y:S01]  /*2210*/  IADD3 R44, P3, R140, UR4, RZ ;  /* 0x000000048c2c7c10 */ /* 0x000fe2000ff7e0ff */
[----:B------:R-:W-:Y:S01]  /*2220*/  VIADD R52, R14, UR4 ;  /* 0x000000040e347c36 */ /* 0x000fe20008000000 */
[----:B------:R-:W-:Y:S01]  /*2230*/  IADD3.X R49, R124, UR9, RZ, P2, !PT ;  /* 0x000000097c317c10 */ /* 0x000fe200097fe4ff */
[----:B------:R-:W-:Y:S01]  /*2240*/  VIADD R50, R21, UR4 ;  /* 0x0000000415327c36 */ /* 0x000fe20008000000 */
[----:B------:R-:W-:Y:S01]  /*2250*/  IADD3.X R47, R131, UR9, RZ, P4, !PT ;  /* 0x00000009832f7c10 */ /* 0x000fe2000a7fe4ff */
[----:B------:R-:W4:Y:S01]  /*2260*/  LDG.E.U8 R55, desc[UR10][R54.64] ;  /* 0x0000000a36377981 */ /* 0x000f22000c1e1100 */
[----:B------:R-:W-:-:S03]  /*2270*/  IADD3.X R45, R139, UR9, RZ, P3, !PT ;  /* 0x000000098b2d7c10 */ /* 0x000fc60009ffe4ff */
[----:B------:R-:W4:Y:S04]  /*2280*/  LDG.E.U8 R73, desc[UR10][R72.64] ;  /* 0x0000000a48497981 */ /* 0x000f28000c1e1100 */
[----:B------:R-:W4:Y:S04]  /*2290*/  LDG.E.U8 R56, desc[UR10][R56.64] ;  /* 0x0000000a38387981 */ /* 0x000f28000c1e1100 */
[----:B------:R-:W4:Y:S04]  /*22a0*/  LDG.E.U8 R58, desc[UR10][R58.64] ;  /* 0x0000000a3a3a7981 */ /* 0x000f28000c1e1100 */
[----:B------:R-:W4:Y:S04]  /*22b0*/  LDG.E.U8 R53, desc[UR10][R52.64] ;  /* 0x0000000a34357981 */ /* 0x000f28000c1e1100 */
[----:B------:R-:W4:Y:S04]  /*22c0*/  LDG.E.U8 R93, desc[UR10][R50.64] ;  /* 0x0000000a325d7981 */ /* 0x000f28000c1e1100 */
[----:B------:R-:W4:Y:S04]  /*22d0*/  LDG.E.U8 R109, desc[UR10][R48.64] ;  /* 0x0000000a306d7981 */ /* 0x000f28000c1e1100 */
[----:B------:R-:W4:Y:S04]  /*22e0*/  LDG.E.U8 R115, desc[UR10][R46.64] ;  /* 0x0000000a2e737981 */ /* 0x000f28000c1e1100 */
[----:B------:R-:W4:Y:S01]  /*22f0*/  LDG.E.U8 R239, desc[UR10][R44.64] ;  /* 0x0000000a2cef7981 */ /* 0x000f22000c1e1100 */
[----:B------:R-:W-:Y:S06]  /*2300*/  BAR.SYNC.DEFER_BLOCKING 0x0 ;  /* 0x0000000000007b1d */ /* 0x000fec0000010000 */
[----:B--2---:R-:W-:Y:S04]  /*2310*/  STS.U8 [R234+UR7+0x1000], R75 ;  /* 0x0010004bea007988 */ /* 0x004fe80008000007 */
[----:B---3--:R-:W-:Y:S04]  /*2320*/  STS.U8 [R234+UR7+0x1200], R85 ;  /* 0x00120055ea007988 */ /* 0x008fe80008000007 */
[----:B-----5:R-:W-:Y:S04]  /*2330*/  STS.U8 [R234+UR7+0x1600], R89 ;  /* 0x00160059ea007988 */ /* 0x020fe80008000007 */
[----:B------:R-:W-:Y:S04]  /*2340*/  STS.U8 [R234+UR7+0x1800], R97 ;  /* 0x00180061ea007988 */ /* 0x000fe80008000007 */
[----:B------:R-:W-:Y:S04]  /*2350*/  STS.U8 [R234+UR7+0x1a00], R103 ;  /* 0x001a0067ea007988 */ /* 0x000fe80008000007 */
[----:B----4-:R-:W-:Y:S04]  /*2360*/  STS.U8 [R234+UR7+0x1c00], R107 ;  /* 0x001c006bea007988 */ /* 0x010fe80008000007 */
[----:B------:R-:W-:Y:S04]  /*2370*/  STS.U8 [R234+UR7+0x1e00], R113 ;  /* 0x001e0071ea007988 */ /* 0x000fe80008000007 */
        /* <DEDUP_REMOVED lines=24> */
[----:B------:R-:W-:Y:S01]  /*2500*/  STS.U8 [R220+UR7+0x1f80], R239 ;  /* 0x001f80efdc007988 */ /* 0x000fe20008000007 */
[----:B------:R-:W-:Y:S06]  /*2510*/  BAR.SYNC.DEFER_BLOCKING 0x0 ;  /* 0x0000000000007b1d */ /* 0x000fec0000010000 */
[----:B------:R-:W0:Y:S04]  /*2520*/  LDSM.16.M88.4 R44, [R219+0x1000] ;  /* 0x00100000db2c783b */ /* 0x000e280000000200 */
[----:B------:R-:W1:Y:S04]  /*2530*/  LDSM.16.MT88.4 R116, [R218+UR7] ;  /* 0x00000007da74783b */ /* 0x000e680008004200 */
[----:B------:R-:W2:Y:S04]  /*2540*/  LDSM.16.MT88.4 R56, [R218+UR7+0x400] ;  /* 0x00040007da38783b */ /* 0x000ea80008004200 */
[----:B------:R-:W3:Y:S04]  /*2550*/  LDSM.16.MT88.4 R48, [R217+UR7] ;  /* 0x00000007d930783b */ /* 0x000ee80008004200 */
[----:B------:R-:W4:Y:S04]  /*2560*/  LDSM.16.MT88.4 R52, [R217+UR7+0x400] ;  /* 0x00040007d934783b */ /* 0x000f280008004200 */
[----:B------:R-:W5:Y:S04]  /*2570*/  LDSM.16.M88.4 R104, [R219+0x1800] ;  /* 0x00180000db68783b */ /* 0x000f680000000200 */
[----:B------:R-:W5:Y:S04]  /*2580*/  LDSM.16.MT88.4 R100, [R218+UR7+0x800] ;  /* 0x00080007da64783b */ /* 0x000f680008004200 */
[----:B------:R-:W5:Y:S01]  /*2590*/  LDSM.16.MT88.4 R84, [R218+UR7+0xc00] ;  /* 0x000c0007da54783b */ /* 0x000f620008004200 */
[----:B0-----:R-:W-:-:S02]  /*25a0*/  F2FP.F16.E4M3.UNPACK_B R112, R44 ;  /* 0x0000002cff70723e */ /* 0x001fc400020006ff */
[----:B------:R-:W-:Y:S01]  /*25b0*/  F2FP.F16.E4M3.UNPACK_B R113, R45 ;  /* 0x0000002dff71723e */ /* 0x000fe200020006ff */
[----:B-1----:R-:W-:Y:S02]  /*25c0*/  IMAD.MOV.U32 R80, RZ, RZ, R116 ;  /* 0x000000ffff507224 */ /* 0x002fe400078e0074 */
[----:B------:R-:W-:Y:S02]  /*25d0*/  IMAD.MOV.U32 R81, RZ, RZ, R118 ;  /* 0x000000ffff517224 */ /* 0x000fe400078e0076 */
[----:B--2---:R-:W-:Y:S02]  /*25e0*/  IMAD.MOV.U32 R82, RZ, RZ, R56 ;  /* 0x000000ffff527224 */ /* 0x004fe400078e0038 */
[----:B------:R-:W-:-:S07]  /*25f0*/  IMAD.MOV.U32 R83, RZ, RZ, R58 ;  /* 0x000000ffff537224 */ /* 0x000fce00078e003a */
[----:B------:R-:W-:Y:S01]  /*2600*/  HMMA.16816.F32 R96, R80, R112, RZ ;  /* 0x000000705060723c */ /* 0x000fe200000018ff */
[----:B---3--:R-:W-:Y:S01]  /*2610*/  IMAD.MOV.U32 R72, RZ, RZ, R48 ;  /* 0x000000ffff487224 */ /* 0x008fe200078e0030 */
[----:B------:R-:W-:Y:S01]  /*2620*/  F2FP.F16.E4M3.UNPACK_B R44, R44.H1 ;  /* 0x0000002cff2c723e */ /* 0x000fe200030006ff */
[----:B------:R-:W-:Y:S01]  /*2630*/  IMAD.MOV.U32 R73, RZ, RZ, R50 ;  /* 0x000000ffff497224 */ /* 0x000fe200078e0032 */
[----:B------:R-:W-:Y:S01]  /*2640*/  F2FP.F16.E4M3.UNPACK_B R45, R45.H1 ;  /* 0x0000002dff2d723e */ /* 0x000fe200030006ff */
[----:B----4-:R-:W-:Y:S01]  /*2650*/  IMAD.MOV.U32 R74, RZ, RZ, R52 ;  /* 0x000000ffff4a7224 */ /* 0x010fe200078e0034 */
[----:B-----5:R-:W-:Y:S01]  /*2660*/  F2FP.F16.E4M3.UNPACK_B R92, R104 ;  /* 0x00000068ff5c723e */ /* 0x020fe200020006ff */
[----:B------:R-:W-:Y:S01]  /*2670*/  IMAD.MOV.U32 R75, RZ, RZ, R54 ;  /* 0x000000ffff4b7224 */ /* 0x000fe200078e0036 */
[----:B------:R-:W-:Y:S01]  /*2680*/  F2FP.F16.E4M3.UNPACK_B R93, R105 ;  /* 0x00000069ff5d723e */ /* 0x000fe200020006ff */
[----:B------:R-:W-:Y:S02]  /*2690*/  IMAD.MOV.U32 R88, RZ, RZ, R117 ;  /* 0x000000ffff587224 */ /* 0x000fe400078e0075 */
[----:B------:R-:W-:-:S02]  /*26a0*/  IMAD.MOV.U32 R89, RZ, RZ, R119 ;  /* 0x000000ffff597224 */ /* 0x000fc400078e0077 */
[----:B------:R-:W-:Y:S02]  /*26b0*/  IMAD.MOV.U32 R90, RZ, RZ, R57 ;  /* 0x000000ffff5a7224 */ /* 0x000fe400078e0039 */
[----:B------:R-:W-:Y:S01]  /*26c0*/  IMAD.MOV.U32 R91, RZ, RZ, R59 ;  /* 0x000000ffff5b7224 */ /* 0x000fe200078e003b */
[----:B------:R-:W-:Y:S06]  /*26d0*/  HMMA.16816.F32 R112, R72, R112, RZ ;  /* 0x000000704870723c */ /* 0x000fec00000018ff */
[-C--:B------:R-:W-:Y:S06]  /*26e0*/  HMMA.16816.F32 R80, R80, R92.reuse, RZ ;  /* 0x0000005c5050723c */ /* 0x080fec00000018ff */
[----:B------:R-:W-:Y:S01]  /*26f0*/  HMMA.16816.F32 R72, R72, R92, RZ ;  /* 0x0000005c4848723c */ /* 0x000fe200000018ff */
[----:B------:R-:W-:Y:S05]  /*2700*/  LDSM.16.MT88.4 R92, [R217+UR7+0xc00] ;  /* 0x000c0007d95c783b */ /* 0x000fea0008004200 */
[----:B------:R-:W-:Y:S01]  /*2710*/  HMMA.16816.F32 R96, R88, R44, R96 ;  /* 0x0000002c5860723c */ /* 0x000fe20000001860 */
[----:B------:R-:W0:Y:S01]  /*2720*/  LDSM.16.MT88.4 R88, [R217+UR7+0x800] ;  /* 0x00080007d958783b */ /* 0x000e220008004200 */
[----:B------:R-:W-:-:S02]  /*2730*/  IMAD.MOV.U32 R108, RZ, RZ, R49 ;  /* 0x000000ffff6c7224 */ /* 0x000fc400078e0031 */
[----:B------:R-:W-:Y:S02]  /*2740*/  IMAD.MOV.U32 R116, RZ, RZ, R117 ;  /* 0x000000ffff747224 */ /* 0x000fe400078e0075 */
[----:B------:R-:W-:Y:S01]  /*2750*/  IMAD.MOV.U32 R48, RZ, RZ, R49 ;  /* 0x000000ffff307224 */ /* 0x000fe200078e0031 */
[----:B------:R-:W-:Y:S01]  /*2760*/  F2FP.F16.E4M3.UNPACK_B R104, R104.H1 ;  /* 0x00000068ff68723e */ /* 0x000fe200030006ff */
[----:B------:R-:W-:Y:S01]  /*2770*/  IMAD.MOV.U32 R109, RZ, RZ, R51 ;  /* 0x000000ffff6d7224 */ /* 0x000fe200078e0033 */
[----:B------:R-:W-:Y:S01]  /*2780*/  F2FP.F16.E4M3.UNPACK_B R105, R105.H1 ;  /* 0x00000069ff69723e */ /* 0x000fe200030006ff */
[----:B------:R-:W-:Y:S02]  /*2790*/  IMAD.MOV.U32 R117, RZ, RZ, R119 ;  /* 0x000000ffff757224 */ /* 0x000fe400078e0077 */
[----:B------:R-:W-:Y:S02]  /*27a0*/  IMAD.MOV.U32 R49, RZ, RZ, R51 ;  /* 0x000000ffff317224 */ /* 0x000fe400078e0033 */
[----:B------:R-:W-:-:S02]  /*27b0*/  IMAD.MOV.U32 R118, RZ, RZ, R57 ;  /* 0x000000ffff767224 */ /* 0x000fc400078e0039 */
[----:B------:R-:W-:Y:S02]  /*27c0*/  IMAD.MOV.U32 R119, RZ, RZ, R59 ;  /* 0x000000ffff777224 */ /* 0x000fe400078e003b */
[----:B------:R-:W-:Y:S02]  /*27d0*/  IMAD.MOV.U32 R50, RZ, RZ, R53 ;  /* 0x000000ffff327224 */ /* 0x000fe400078e0035 */
[----:B------:R-:W-:Y:S02]  /*27e0*/  IMAD.MOV.U32 R51, RZ, RZ, R55 ;  /* 0x000000ffff337224 */ /* 0x000fe400078e0037 */
[----:B------:R-:W-:Y:S01]  /*27f0*/  IMAD.MOV.U32 R110, RZ, RZ, R53 ;  /* 0x000000ffff6e7224 */ /* 0x000fe200078e0035 */
[----:B------:R-:W-:Y:S01]  /*2800*/  HMMA.16816.F32 R80, R116, R104, R80 ;  /* 0x000000687450723c */ /* 0x000fe20000001850 */
[----:B------:R-:W-:-:S05]  /*2810*/  IMAD.MOV.U32 R111, RZ, RZ, R55 ;  /* 0x000000ffff6f7224 */ /* 0x000fca00078e0037 */
[----:B------:R-:W-:Y:S01]  /*2820*/  HMMA.16816.F32 R48, R48, R104, R72 ;  /* 0x000000683030723c */ /* 0x000fe20000001848 */
[----:B------:R-:W-:Y:S02]  /*2830*/  IMAD.MOV.U32 R56, RZ, RZ, R100 ;  /* 0x000000ffff387224 */ /* 0x000fe400078e0064 */
[----:B------:R-:W-:Y:S02]  /*2840*/  IMAD.MOV.U32 R57, RZ, RZ, R102 ;  /* 0x000000ffff397224 */ /* 0x000fe400078e0066 */
[----:B------:R-:W-:Y:S01]  /*2850*/  IMAD.MOV.U32 R58, RZ, RZ, R84 ;  /* 0x000000ffff3a7224 */ /* 0x000fe200078e0054 */
[----:B------:R-:W-:Y:S01]  /*2860*/  HMMA.16816.F32 R112, R108, R44, R112 ;  /* 0x0000002c6c70723c */ /* 0x000fe20000001870 */
[----:B------:R-:W-:Y:S01]  /*2870*/  IMAD.MOV.U32 R59, RZ, RZ, R86 ;  /* 0x000000ffff3b7224 */ /* 0x000fe200078e0056 */
[----:B------:R-:W-:Y:S05]  /*2880*/  BAR.SYNC.DEFER_BLOCKING 0x0 ;  /* 0x0000000000007b1d */ /* 0x000fea0000010000 */
[----:B------:R-:W-:-:S02]  /*2890*/  F2FP.F16.E4M3.UNPACK_B R44, R46 ;  /* 0x0000002eff2c723e */ /* 0x000fc400020006ff */
[----:B------:R-:W-:Y:S01]  /*28a0*/  F2FP.F16.E4M3.UNPACK_B R45, R47 ;  /* 0x0000002fff2d723e */ /* 0x000fe200020006ff */
[----:B------:R-:W-:Y:S01]  /*28b0*/  IMAD.MOV.U32 R52, RZ, RZ, R100 ;  /* 0x000000ffff347224 */ /* 0x000fe200078e0064 */
[----:B------:R-:W-:Y:S01]  /*28c0*/  F2FP.F16.E4M3.UNPACK_B R104, R106 ;  /* 0x0000006aff68723e */ /* 0x000fe200020006ff */
[----:B------:R-:W-:Y:S01]  /*28d0*/  IMAD.MOV.U32 R53, RZ, RZ, R102 ;  /* 0x000000ffff357224 */ /* 0x000fe200078e0066 */
[----:B------:R-:W-:Y:S01]  /*28e0*/  F2FP.F16.E4M3.UNPACK_B R105, R107 ;  /* 0x0000006bff69723e */ /* 0x000fe200020006ff */
[----:B------:R-:W-:Y:S02]  /*28f0*/  IMAD.MOV.U32 R54, RZ, RZ, R84 ;  /* 0x000000ffff367224 */ /* 0x000fe400078e0054 */
[----:B------:R-:W-:Y:S01]  /*2900*/  HMMA.16816.F32 R56, R56, R44, R96 ;  /* 0x0000002c3838723c */ /* 0x000fe20000001860 */
[----:B------:R-:W-:Y:S02]  /*2910*/  IMAD.MOV.U32 R55, RZ, RZ, R86 ;  /* 0x000000ffff377224 */ /* 0x000fe400078e0056 */
[----:B0-----:R-:W-:-:S02]  /*2920*/  IMAD.MOV.U32 R72, RZ, RZ, R88 ;  /* 0x000000ffff487224 */ /* 0x001fc400078e0058 */
[----:B------:R-:W-:Y:S02]  /*2930*/  IMAD.MOV.U32 R73, RZ, RZ, R90 ;  /* 0x000000ffff497224 */ /* 0x000fe400078e005a */
[----:B------:R-:W-:Y:S02]  /*2940*/  IMAD.MOV.U32 R74, RZ, RZ, R92 ;  /* 0x000000ffff4a7224 */ /* 0x000fe400078e005c */
[----:B------:R-:W-:Y:S01]  /*2950*/  IMAD.MOV.U32 R75, RZ, RZ, R94 ;  /* 0x000000ffff4b7224 */ /* 0x000fe200078e005e */
[-C--:B------:R-:W-:Y:S06]  /*2960*/  HMMA.16816.F32 R52, R52, R104.reuse, R80 ;  /* 0x000000683434723c */ /* 0x080fec0000001850 */
[----:B------:R-:W-:Y:S01]  /*2970*/  HMMA.16816.F32 R48, R72, R104, R48 ;  /* 0x000000684830723c */ /* 0x000fe20000001830 */
[----:B------:R-:W-:-:S02]  /*2980*/  IMAD.MOV.U32 R80, RZ, RZ, R88 ;  /* 0x000000ffff507224 */ /* 0x000fc400078e0058 */
[----:B------:R-:W-:Y:S02]  /*2990*/  IMAD.MOV.U32 R81, RZ, RZ, R90 ;  /* 0x000000ffff517224 */ /* 0x000fe400078e005a */
[----:B------:R-:W-:Y:S02]  /*29a0*/  IMAD.MOV.U32 R82, RZ, RZ, R92 ;  /* 0x000000ffff527224 */ /* 0x000fe400078e005c */
[----:B------:R-:W-:Y:S01]  /*29b0*/  IMAD.MOV.U32 R83, RZ, RZ, R94 ;  /* 0x000000ffff537224 */ /* 0x000fe200078e005e */
[----:B------:R-:W-:Y:S01]  /*29c0*/  F2FP.F16.E4M3.UNPACK_B R96, R46.H1 ;  /* 0x0000002eff60723e */ /* 0x000fe200030006ff */
[----:B------:R-:W-:Y:S01]  /*29d0*/  IMAD.MOV.U32 R46, RZ, RZ, R85 ;  /* 0x000000ffff2e7224 */ /* 0x000fe200078e0055 */
[----:B------:R-:W-:Y:S01]  /*29e0*/  F2FP.F16.E4M3.UNPACK_B R97, R47.H1 ;  /* 0x0000002fff61723e */ /* 0x000fe200030006ff */
[----:B------:R-:W-:-:S03]  /*29f0*/  IMAD.MOV.U32 R47, RZ, RZ, R87 ;  /* 0x000000ffff2f7224 */ /* 0x000fc600078e0057 */
[----:B------:R-:W-:Y:S07]  /*2a00*/  HMMA.16816.F32 R80, R80, R44, R112 ;  /* 0x0000002c5050723c */ /* 0x000fee0000001870 */
[----:B------:R-:W-:Y:S02]  /*2a10*/  IMAD.MOV.U32 R44, RZ, RZ, R101 ;  /* 0x000000ffff2c7224 */ /* 0x000fe400078e0065 */
[----:B------:R-:W-:Y:S01]  /*2a20*/  IMAD.MOV.U32 R45, RZ, RZ, R103 ;  /* 0x000000ffff2d7224 */ /* 0x000fe200078e0067 */
[----:B------:R-:W-:Y:S01]  /*2a30*/  F2FP.F16.E4M3.UNPACK_B R106, R106.H1 ;  /* 0x0000006aff6a723e */ /* 0x000fe200030006ff */
[----:B------:R-:W-:Y:S01]  /*2a40*/  IMAD.MOV.U32 R72, RZ, RZ, R101 ;  /* 0x000000ffff487224 */ /* 0x000fe200078e0065 */
[----:B------:R-:W-:Y:S01]  /*2a50*/  F2FP.F16.E4M3.UNPACK_B R107, R107.H1 ;  /* 0x0000006bff6b723e */ /* 0x000fe200030006ff */
[----:B------:R-:W-:-:S02]  /*2a60*/  IMAD.MOV.U32 R73, RZ, RZ, R103 ;  /* 0x000000ffff497224 */ /* 0x000fc400078e0067 */
[----:B------:R-:W-:Y:S01]  /*2a70*/  IMAD.MOV.U32 R74, RZ, RZ, R85 ;  /* 0x000000ffff4a7224 */ /* 0x000fe200078e0055 */
[----:B------:R-:W-:Y:S01]  /*2a80*/  HMMA.16816.F32 R44, R44, R96, R56 ;  /* 0x000000602c2c723c */ /* 0x000fe20000001838 */
[----:B------:R-:W-:-:S06]  /*2a90*/  IMAD.MOV.U32 R75, RZ, RZ, R87 ;  /* 0x000000ffff4b7224 */ /* 0x000fcc00078e0057 */
[----:B------:R-:W-:Y:S02]  /*2aa0*/  IMAD.MOV.U32 R56, RZ, RZ, R89 ;  /* 0x000000ffff387224 */ /* 0x000fe400078e0059 */
[----:B------:R-:W-:Y:S02]  /*2ab0*/  IMAD.MOV.U32 R57, RZ, RZ, R91 ;  /* 0x000000ffff397224 */ /* 0x000fe400078e005b */
[----:B------:R-:W-:Y:S02]  /*2ac0*/  IMAD.MOV.U32 R58, RZ, RZ, R93 ;  /* 0x000000ffff3a7224 */ /* 0x000fe400078e005d */
[----:B------:R-:W-:Y:S01]  /*2ad0*/  IMAD.MOV.U32 R59, RZ, RZ, R95 ;  /* 0x000000ffff3b7224 */ /* 0x000fe200078e005f */
[-C--:B------:R-:W-:Y:S06]  /*2ae0*/  HMMA.16816.F32 R52, R72, R106.reuse, R52 ;  /* 0x0000006a4834723c */ /* 0x080fec0000001834 */
[----:B------:R-:W-:Y:S01]  /*2af0*/  HMMA.16816.F32 R48, R56, R106, R48 ;  /* 0x0000006a3830723c */ /* 0x000fe20000001830 */
[----:B------:R-:W-:-:S04]  /*2b00*/  VIADD R72, R209, UR6 ;  /* 0x00000006d1487c36 */ /* 0x000fc80008000000 */
[----:B------:R-:W-:Y:S01]  /*2b10*/  VIADD R73, R72, 0x20 ;  /* 0x0000002048497836 */ /* 0x000fe20000000000 */
[----:B------:R-:W-:Y:S04]  /*2b20*/  HMMA.16816.F32 R56, R56, R96, R80 ;  /* 0x000000603838723c */ /* 0x000fe80000001850 */
[-C--:B------:R-:W-:Y:S02]  /*2b30*/  ISETP.GE.AND P4, PT, R226, R73.reuse, PT ;  /* 0x00000049e200720c */ /* 0x080fe40003f86270 */
[-C--:B------:R-:W-:Y:S01]  /*2b40*/  ISETP.GE.AND P3, PT, R225, R73.reuse, PT ;  /* 0x00000049e100720c */ /* 0x080fe20003f66270 */
[----:B------:R-:W-:Y:S01]  /*2b50*/  FMUL R80, R47, UR12 ;  /* 0x0000000c2f507c20 */ /* 0x000fe20008400000 */
[-C--:B------:R-:W-:Y:S02]  /*2b60*/  ISETP.GE.AND P6, PT, R224, R73.reuse, PT ;  /* 0x00000049e000720c */ /* 0x080fe40003fc6270 */
[----:B------:R-:W-:Y:S01]  /*2b70*/  ISETP.GE.AND P5, PT, R223, R73, PT ;  /* 0x00000049df00720c */ /* 0x000fe20003fa6270 */
[----:B------:R-:W-:Y:S01]  /*2b80*/  FMUL R73, R44, UR12 ;  /* 0x0000000c2c497c20 */ /* 0x000fe20008400000 */
[----:B------:R-:W-:Y:S01]  /*2b90*/  FMUL R47, R54, UR12 ;  /* 0x0000000c362f7c20 */ /* 0x000fe20008400000 */
[----:B------:R-:W-:-:S05]  /*2ba0*/  VIADD R54, R72, 0x21 ;  /* 0x0000002148367836 */ /* 0x000fca0000000000 */
[----:B------:R-:W-:Y:S01]  /*2bb0*/  FMUL R44, R48, UR12 ;  /* 0x0000000c302c7c20 */ /* 0x000fe20008400000 */
[----:B------:R-:W-:Y:S01]  /*2bc0*/  FMUL R74, R45, UR12 ;  /* 0x0000000c2d4a7c20 */ /* 0x000fe20008400000 */
[----:B------:R-:W-:Y:S01]  /*2bd0*/  FMUL R55, R55, UR12 ;  /* 0x0000000c37377c20 */ /* 0x000fe20008400000 */
[----:B------:R-:W-:Y:S02]  /*2be0*/  VIADD R81, R209, UR6 ;  /* 0x00000006d1517c36 */ /* 0x000fe40008000000 */
[----:B------:R-:W-:Y:S01]  /*2bf0*/  FMUL R45, R50, UR12 ;  /* 0x0000000c322d7c20 */ /* 0x000fe20008400000 */
[----:B------:R-:W-:Y:S02]  /*2c00*/  FSEL R44, R44, -INF , P6 ;  /* 0xff8000002c2c7808 */ /* 0x000fe40003000000 */
[-C--:B------:R-:W-:Y:S01]  /*2c10*/  ISETP.GE.AND P6, PT, R225, R54.reuse, PT ;  /* 0x00000036e100720c */ /* 0x080fe20003fc6270 */
[----:B------:R-:W-:Y:S01]  /*2c20*/  FMUL R75, R46, UR12 ;  /* 0x0000000c2e4b7c20 */ /* 0x000fe20008400000 */
[----:B------:R-:W-:Y:S01]  /*2c30*/  FMUL R52, R52, UR12 ;  /* 0x0000000c34347c20 */ /* 0x000fe20008400000 */
[----:B------:R-:W-:Y:S01]  /*2c40*/  FMUL R53, R53, UR12 ;  /* 0x0000000c35357c20 */ /* 0x000fe20008400000 */
[----:B------:R-:W-:Y:S01]  /*2c50*/  FSEL R47, R47, -INF , P3 ;  /* 0xff8000002f2f7808 */ /* 0x000fe20001800000 */
[----:B------:R-:W-:Y:S01]  /*2c60*/  FMUL R46, R49, UR12 ;  /* 0x0000000c312e7c20 */ /* 0x000fe20008400000 */
[----:B------:R-:W-:-:S02]  /*2c70*/  ISETP.GE.AND P3, PT, R226, R54, PT ;  /* 0x00000036e200720c */ /* 0x000fc40003f66270 */
[----:B------:R-:W-:Y:S02]  /*2c80*/  FSEL R49, R55, -INF , P6 ;  /* 0xff80000037317808 */ /* 0x000fe40003000000 */
[----:B------:R-:W-:Y:S02]  /*2c90*/  FSEL R45, R45, -INF , P5 ;  /* 0xff8000002d2d7808 */ /* 0x000fe40002800000 */
[-C--:B------:R-:W-:Y:S02]  /*2ca0*/  ISETP.GT.AND P6, PT, R225, R81.reuse, PT ;  /* 0x00000051e100720c */ /* 0x080fe40003fc4270 */
[----:B------:R-:W-:Y:S02]  /*2cb0*/  ISETP.GE.AND P5, PT, R224, R54, PT ;  /* 0x00000036e000720c */ /* 0x000fe40003fa6270 */
[----:B------:R-:W-:Y:S02]  /*2cc0*/  ISETP.GE.AND P2, PT, R226, R81, PT ;  /* 0x00000051e200720c */ /* 0x000fe40003f46270 */
[----:B------:R-:W-:-:S02]  /*2cd0*/  FSEL R48, R52, -INF , P4 ;  /* 0xff80000034307808 */ /* 0x000fc40002000000 */
[----:B------:R-:W-:Y:S01]  /*2ce0*/  FSEL R50, R53, -INF , P3 ;  /* 0xff80000035327808 */ /* 0x000fe20001800000 */
[----:B------:R-:W-:Y:S01]  /*2cf0*/  FMUL R56, R56, UR12 ;  /* 0x0000000c38387c20 */ /* 0x000fe20008400000 */
[-C--:B------:R-:W-:Y:S02]  /*2d00*/  ISETP.GT.AND P4, PT, R226, R81.reuse, PT ;  /* 0x00000051e200720c */ /* 0x080fe40003f84270 */
[-C--:B------:R-:W-:Y:S02]  /*2d10*/  ISETP.GE.AND P3, PT, R225, R81.reuse, PT ;  /* 0x00000051e100720c */ /* 0x080fe40003f66270 */
[----:B------:R-:W-:Y:S02]  /*2d20*/  FSEL R52, R80, -INF , P6 ;  /* 0xff80000050347808 */ /* 0x000fe40003000000 */
[----:B------:R-:W-:Y:S02]  /*2d30*/  FSEL R46, R46, -INF , P5 ;  /* 0xff8000002e2e7808 */ /* 0x000fe40002800000 */
[----:B------:R-:W-:Y:S01]  /*2d40*/  ISETP.GE.AND P6, PT, R223, R54, PT ;  /* 0x00000036df00720c */ /* 0x000fe20003fc6270 */
[----:B------:R-:W-:Y:S01]  /*2d50*/  FMUL R54, R57, UR12 ;  /* 0x0000000c39367c20 */ /* 0x000fe20008400000 */
[----:B------:R-:W-:-:S02]  /*2d60*/  ISETP.GE.AND P5, PT, R224, R81, PT ;  /* 0x00000051e000720c */ /* 0x000fc40003fa6270 */
[----:B------:R-:W-:Y:S01]  /*2d70*/  FSEL R73, R73, -INF , P2 ;  /* 0xff80000049497808 */ /* 0x000fe20001000000 */
[----:B------:R-:W-:Y:S01]  /*2d80*/  FMUL R58, R58, UR12 ;  /* 0x0000000c3a3a7c20 */ /* 0x000fe20008400000 */
[-C--:B------:R-:W-:Y:S01]  /*2d90*/  ISETP.GT.AND P2, PT, R224, R81.reuse, PT ;  /* 0x00000051e000720c */ /* 0x080fe20003f44270 */
[----:B------:R-:W-:Y:S01]  /*2da0*/  FMUL R59, R59, UR12 ;  /* 0x0000000c3b3b7c20 */ /* 0x000fe20008400000 */
[----:B------:R-:W-:Y:S02]  /*2db0*/  FSEL R72, R74, -INF , P4 ;  /* 0xff8000004a487808 */ /* 0x000fe40002000000 */
[----:B------:R-:W-:Y:S02]  /*2dc0*/  FSEL R53, R75, -INF , P3 ;  /* 0xff8000004b357808 */ /* 0x000fe40001800000 */
[CC--:B------:R-:W-:Y:S02]  /*2dd0*/  ISETP.GE.AND P4, PT, R223.reuse, R81.reuse, PT ;  /* 0x00000051df00720c */ /* 0x0c0fe40003f86270 */
[----:B------:R-:W-:-:S02]  /*2de0*/  ISETP.GT.AND P3, PT, R223, R81, PT ;  /* 0x00000051df00720c */ /* 0x000fc40003f64270 */
[----:B------:R-:W-:Y:S01]  /*2df0*/  FSEL R57, R56, -INF , P5 ;  /* 0xff80000038397808 */ /* 0x000fe20002800000 */
[----:B------:R-:W-:Y:S01]  /*2e00*/  FMUL R55, R51, UR12 ;  /* 0x0000000c33377c20 */ /* 0x000fe20008400000 */
[----:B------:R-:W-:Y:S02]  /*2e10*/  FSEL R56, R54, -INF , P2 ;  /* 0xff80000036387808 */ /* 0x000fe40001000000 */
[----:B------:R-:W-:Y:S02]  /*2e20*/  FSEL R51, R58, -INF , P4 ;  /* 0xff8000003a337808 */ /* 0x000fe40002000000 */
[----:B------:R-:W-:Y:S02]  /*2e30*/  FSEL R54, R59, -INF , P3 ;  /* 0xff8000003b367808 */ /* 0x000fe40001800000 */
[----:B------:R-:W-:Y:S02]  /*2e40*/  FMNMX R75, R73, R72, !PT ;  /* 0x00000048494b7209 */ /* 0x000fe40007800000 */
[----:B------:R-:W-:-:S02]  /*2e50*/  FMNMX R74, R53, R52, !PT ;  /* 0x00000034354a7209 */ /* 0x000fc40007800000 */
[----:B------:R-:W-:Y:S02]  /*2e60*/  FMNMX R59, R57, R56, !PT ;  /* 0x00000038393b7209 */ /* 0x000fe40007800000 */
[----:B------:R-:W-:Y:S02]  /*2e70*/  FMNMX R58, R51, R54, !PT ;  /* 0x00000036333a7209 */ /* 0x000fe40007800000 */
[----:B------:R-:W-:Y:S02]  /*2e80*/  FMNMX R75, R48, R75, !PT ;  /* 0x0000004b304b7209 */ /* 0x000fe40007800000 */
[----:B------:R-:W-:Y:S02]  /*2e90*/  FMNMX R74, R47, R74, !PT ;  /* 0x0000004a2f4a7209 */ /* 0x000fe40007800000 */
[----:B------:R-:W-:Y:S02]  /*2ea0*/  FMNMX R59, R44, R59, !PT ;  /* 0x0000003b2c3b7209 */ /* 0x000fe40007800000 */
[----:B------:R-:W-:-:S02]  /*2eb0*/  FSEL R55, R55, -INF , P6 ;  /* 0xff80000037377808 */ /* 0x000fc40003000000 */
[----:B------:R-:W-:Y:S02]  /*2ec0*/  FMNMX R58, R45, R58, !PT ;  /* 0x0000003a2d3a7209 */ /* 0x000fe40007800000 */
[----:B------:R-:W-:Y:S02]  /*2ed0*/  FMNMX R75, R50, R75, !PT ;  /* 0x0000004b324b7209 */ /* 0x000fe40007800000 */
[----:B------:R-:W-:Y:S02]  /*2ee0*/  FMNMX R74, R49, R74, !PT ;  /* 0x0000004a314a7209 */ /* 0x000fe40007800000 */
[----:B------:R-:W-:Y:S02]  /*2ef0*/  FMNMX R59, R46, R59, !PT ;  /* 0x0000003b2e3b7209 */ /* 0x000fe40007800000 */
[----:B------:R-:W-:Y:S01]  /*2f00*/  FMNMX R58, R55, R58, !PT ;  /* 0x0000003a373a7209 */ /* 0x000fe20007800000 */
[----:B------:R-:W0:Y:S04]  /*2f10*/  SHFL.BFLY PT, R80, R75, 0x2, 0x1f ;  /* 0x0c401f004b507f89 */ /* 0x000e2800000e0000 */
[----:B------:R-:W1:Y:S04]  /*2f20*/  SHFL.BFLY PT, R81, R74, 0x2, 0x1f ;  /* 0x0c401f004a517f89 */ /* 0x000e6800000e0000 */
[----:B------:R-:W2:Y:S04]  /*2f30*/  SHFL.BFLY PT, R84, R59, 0x2, 0x1f ;  /* 0x0c401f003b547f89 */ /* 0x000ea800000e0000 */
[----:B------:R-:W3:Y:S01]  /*2f40*/  SHFL.BFLY PT, R85, R58, 0x2, 0x1f ;  /* 0x0c401f003a557f89 */ /* 0x000ee200000e0000 */
[----:B0-----:R-:W-:-:S02]  /*2f50*/  FMNMX R80, R75, R80, !PT ;  /* 0x000000504b507209 */ /* 0x001fc40007800000 */
[----:B-1----:R-:W-:Y:S02]  /*2f60*/  FMNMX R82, R74, R81, !PT ;  /* 0x000000514a527209 */ /* 0x002fe40007800000 */
[----:B--2---:R-:W-:Y:S01]  /*2f70*/  FMNMX R84, R59, R84, !PT ;  /* 0x000000543b547209 */ /* 0x004fe20007800000 */
[----:B------:R-:W0:Y:S01]  /*2f80*/  SHFL.BFLY PT, R81, R80, 0x1, 0x1f ;  /* 0x0c201f0050517f89 */ /* 0x000e2200000e0000 */
[----:B---3--:R-:W-:-:S03]  /*2f90*/  FMNMX R85, R58, R85, !PT ;  /* 0x000000553a557209 */ /* 0x008fc60007800000 */
[----:B------:R-:W1:Y:S04]  /*2fa0*/  SHFL.BFLY PT, R83, R82, 0x1, 0x1f ;  /* 0x0c201f0052537f89 */ /* 0x000e6800000e0000 */
[----:B------:R-:W2:Y:S04]  /*2fb0*/  SHFL.BFLY PT, R75, R84, 0x1, 0x1f ;  /* 0x0c201f00544b7f89 */ /* 0x000ea800000e0000 */
[----:B------:R-:W3:Y:S01]  /*2fc0*/  SHFL.BFLY PT, R74, R85, 0x1, 0x1f ;  /* 0x0c201f00554a7f89 */ /* 0x000ee200000e0000 */
[----:B------:R-:W-:-:S04]  /*2fd0*/  SHF.R.U32.HI R87, RZ, 0x2, R205 ;  /* 0x00000002ff577819 */ /* 0x000fc800000116cd */
[----:B------:R-:W-:Y:S02]  /*2fe0*/  SGXT.U32 R59, R87, 0x3 ;  /* 0x00000003573b781a */ /* 0x000fe40000000000 */
[----:B------:R-:W-:Y:S02]  /*2ff0*/  SHF.R.U32.HI R58, RZ, 0x3, R234 ;  /* 0x00000003ff3a7819 */ /* 0x000fe400000116ea */
[C---:B------:R-:W-:Y:S02]  /*3000*/  LOP3.LUT R110, R59.reuse, 0x8, RZ, 0xfc, !PT ;  /* 0x000000083b6e7812 */ /* 0x040fe400078efcff */
[----:B------:R-:W-:Y:S02]  /*3010*/  LOP3.LUT R109, R59, 0x10, RZ, 0xfc, !PT ;  /* 0x000000103b6d7812 */ /* 0x000fe400078efcff */
[----:B------:R-:W-:Y:S02]  /*3020*/  LEA R111, R233, UR7, 0x2 ;  /* 0x00000007e96f7c11 */ /* 0x000fe4000f8e10ff */
[----:B------:R-:W-:-:S02]  /*3030*/  LOP3.LUT R58, R58, 0xc, RZ, 0xc0, !PT ;  /* 0x0000000c3a3a7812 */ /* 0x000fc400078ec0ff */
[----:B------:R-:W-:Y:S02]  /*3040*/  LEA R110, R110, UR7, 0x4 ;  /* 0x000000076e6e7c11 */ /* 0x000fe4000f8e20ff */
[----:B------:R-:W-:Y:S01]  /*3050*/  LEA R109, R109, UR7, 0x4 ;  /* 0x000000076d6d7c11 */ /* 0x000fe2000f8e20ff */
[----:B------:R-:W-:Y:S01]  /*3060*/  IMAD.IADD R59, R111, 0x1, R58 ;  /* 0x000000016f3b7824 */ /* 0x000fe200078e023a */
[----:B0-----:R-:W-:Y:S01]  /*3070*/  FMNMX R86, R80, R81, !PT ;  /* 0x0000005150567209 */ /* 0x001fe20007800000 */
[----:B------:R-:W-:Y:S01]  /*3080*/  IMAD.IADD R81, R58, 0x1, R110 ;  /* 0x000000013a517824 */ /* 0x000fe200078e026e */
[----:B-1----:R-:W-:Y:S02]  /*3090*/  FMNMX R88, R82, R83, !PT ;  /* 0x0000005352587209 */ /* 0x002fe40007800000 */
[----:B--2---:R-:W-:Y:S01]  /*30a0*/  FMNMX R84, R84, R75, !PT ;  /* 0x0000004b54547209 */ /* 0x004fe20007800000 */
[----:B------:R-:W-:Y:S01]  /*30b0*/  IMAD.IADD R75, R58, 0x1, R109 ;  /* 0x000000013a4b7824 */ /* 0x000fe200078e026d */
[----:B---3--:R-:W-:Y:S01]  /*30c0*/  FMNMX R82, R85, R74, !PT ;  /* 0x0000004a55527209 */ /* 0x008fe20007800000 */
[----:B------:R-:W-:Y:S04]  /*30d0*/  @!P1 STS [R59+0x1000], R86 ;  /* 0x001000563b009388 */ /* 0x000fe80000000800 */
[----:B------:R-:W-:Y:S04]  /*30e0*/  @!P1 STS [R81+0x1000], R88 ;  /* 0x0010005851009388 */ /* 0x000fe80000000800 */
[----:B------:R-:W-:Y:S04]  /*30f0*/  @!P1 STS [R75+0x1000], R84 ;  /* 0x001000544b009388 */ /* 0x000fe80000000800 */
[----:B------:R-:W-:Y:S01]  /*3100*/  @!P1 STS [R215+0x1000], R82 ;  /* 0x00100052d7009388 */ /* 0x000fe20000000800 */
[----:B------:R-:W-:Y:S01]  /*3110*/  LEA R58, R234, UR7, 0x2 ;  /* 0x00000007ea3a7c11 */ /* 0x000fe2000f8e10ff */
[----:B------:R-:W-:Y:S06]  /*3120*/  BAR.SYNC.DEFER_BLOCKING 0x0 ;  /* 0x0000000000007b1d */ /* 0x000fec0000010000 */
[----:B------:R-:W0:Y:S04]  /*3130*/  LDS R74, [R58+0x1000] ;  /* 0x001000003a4a7984 */ /* 0x000e280000000800 */
[----:B0-----:R-:W0:Y:S02]  /*3140*/  SHFL.BFLY PT, R83, R74, 0x2, 0x1f ;  /* 0x0c401f004a537f89 */ /* 0x001e2400000e0000 */
[----:B0-----:R-:W-:-:S05]  /*3150*/  FMNMX R83, R74, R83, !PT ;  /* 0x000000534a537209 */ /* 0x001fca0007800000 */
[----:B------:R-:W0:Y:S02]  /*3160*/  SHFL.BFLY PT, R80, R83, 0x1, 0x1f ;  /* 0x0c201f0053507f89 */ /* 0x000e2400000e0000 */
[----:B0-----:R-:W-:-:S05]  /*3170*/  FMNMX R85, R83, R80, !PT ;  /* 0x0000005053557209 */ /* 0x001fca0007800000 */
[----:B------:R-:W-:Y:S01]  /*3180*/  @!P1 STS [R58+0x1000], R85 ;  /* 0x001000553a009388 */ /* 0x000fe20000000800 */
[----:B------:R-:W-:Y:S06]  /*3190*/  BAR.SYNC.DEFER_BLOCKING 0x0 ;  /* 0x0000000000007b1d */ /* 0x000fec0000010000 */
[----:B------:R-:W0:Y:S04]  /*31a0*/  LDS R115, [R111+0x1000] ;  /* 0x001000006f737984 */ /* 0x000e280000000800 */
[----:B------:R-:W1:Y:S04]  /*31b0*/  LDS R114, [R110+0x1000] ;  /* 0x001000006e727984 */ /* 0x000e680000000800 */
[----:B------:R-:W2:Y:S04]  /*31c0*/  LDS R113, [R109+0x1000] ;  /* 0x001000006d717984 */ /* 0x000ea80000000800 */
[----:B------:R-:W3:Y:S01]  /*31d0*/  LDS R112, [R216+0x1000] ;  /* 0x00100000d8707984 */ /* 0x000ee20000000800 */
[----:B0-----:R-:W-:-:S02]  /*31e0*/  FMNMX R115, R115, R238, !PT ;  /* 0x000000ee73737209 */ /* 0x001fc40007800000 */
[----:B-1----:R-:W-:-:S03]  /*31f0*/  FMNMX R114, R114, R237, !PT ;  /* 0x000000ed72727209 */ /* 0x002fc60007800000 */
[--C-:B------:R-:W-:Y:S01]  /*3200*/  FADD R73, R73, -R115.reuse ;  /* 0x8000007349497221 */ /* 0x100fe20000000000 */
[----:B--2---:R-:W-:Y:S01]  /*3210*/  FMNMX R113, R113, R236, !PT ;  /* 0x000000ec71717209 */ /* 0x004fe20007800000 */
[----:B------:R-:W-:Y:S01]  /*3220*/  FADD R72, R72, -R115 ;  /* 0x8000007348487221 */ /* 0x000fe20000000000 */
[----:B---3--:R-:W-:Y:S01]  /*3230*/  FMNMX R112, R112, R235, !PT ;  /* 0x000000eb70707209 */ /* 0x008fe20007800000 */
[--C-:B------:R-:W-:Y:S01]  /*3240*/  FADD R53, R53, -R114.reuse ;  /* 0x8000007235357221 */ /* 0x100fe20000000000 */
[----:B------:R-:W-:Y:S01]  /*3250*/  FADD R52, R52, -R114 ;  /* 0x8000007234347221 */ /* 0x000fe20000000000 */
[--C-:B------:R-:W-:Y:S01]  /*3260*/  FADD R57, R57, -R113.reuse ;  /* 0x8000007139397221 */ /* 0x100fe20000000000 */
[----:B------:R-:W-:Y:S01]  /*3270*/  FADD R56, R56, -R113 ;  /* 0x8000007138387221 */ /* 0x000fe20000000000 */
[--C-:B------:R-:W-:Y:S01]  /*3280*/  FADD R51, R51, -R112.reuse ;  /* 0x8000007033337221 */ /* 0x100fe20000000000 */
[----:B------:R-:W-:Y:S01]  /*3290*/  FADD R54, R54, -R112 ;  /* 0x8000007036367221 */ /* 0x000fe20000000000 */
[----:B------:R-:W-:Y:S01]  /*32a0*/  FMUL R73, R73, 1.4426950216293334961 ;  /* 0x3fb8aa3b49497820 */ /* 0x000fe20000400000 */
[----:B------:R-:W-:Y:S01]  /*32b0*/  FMUL R72, R72, 1.4426950216293334961 ;  /* 0x3fb8aa3b48487820 */ /* 0x000fe20000400000 */
        /* <DEDUP_REMOVED lines=10> */
[----:B------:R-:W-:Y:S01]  /*3360*/  MUFU.EX2 R92, R73 ;  /* 0x00000049005c7308 */ /* 0x000fe20000000800 */
[----:B------:R-:W-:Y:S01]  /*3370*/  FMUL R48, R48, 1.4426950216293334961 ;  /* 0x3fb8aa3b30307820 */ /* 0x000fe20000400000 */
[----:B------:R-:W-:Y:S01]  /*3380*/  FADD R50, R50, -R115 ;  /* 0x8000007332327221 */ /* 0x000fe20000000000 */
[----:B------:R-:W-:Y:S01]  /*3390*/  FMUL R47, R47, 1.4426950216293334961 ;  /* 0x3fb8aa3b2f2f7820 */ /* 0x000fe20000400000 */
[----:B------:R-:W-:Y:S01]  /*33a0*/  FADD R49, R49, -R114 ;  /* 0x8000007231317221 */ /* 0x000fe20000000000 */
[----:B------:R-:W-:Y:S01]  /*33b0*/  FMUL R44, R44, 1.4426950216293334961 ;  /* 0x3fb8aa3b2c2c7820 */ /* 0x000fe20000400000 */
[----:B------:R-:W-:-:S02]  /*33c0*/  FADD R46, R46, -R113 ;  /* 0x800000712e2e7221 */ /* 0x000fc40000000000 */
[----:B------:R-:W0:Y:S01]  /*33d0*/  MUFU.EX2 R95, R72 ;  /* 0x00000048005f7308 */ /* 0x000e220000000800 */
[----:B------:R-:W-:Y:S01]  /*33e0*/  FMUL R45, R45, 1.4426950216293334961 ;  /* 0x3fb8aa3b2d2d7820 */ /* 0x000fe20000400000 */
[----:B------:R-:W-:Y:S01]  /*33f0*/  FADD R55, R55, -R112 ;  /* 0x8000007037377221 */ /* 0x000fe20000000000 */
[----:B------:R-:W-:Y:S01]  /*3400*/  FMUL R50, R50, 1.4426950216293334961 ;  /* 0x3fb8aa3b32327820 */ /* 0x000fe20000400000 */
[----:B------:R-:W-:-:S04]  /*3410*/  FMUL R49, R49, 1.4426950216293334961 ;  /* 0x3fb8aa3b31317820 */ /* 0x000fc80000400000 */
[----:B------:R-:W-:Y:S01]  /*3420*/  MUFU.EX2 R86, R53 ;  /* 0x0000003500567308 */ /* 0x000fe20000000800 */
[----:B------:R-:W-:Y:S01]  /*3430*/  FMUL R46, R46, 1.4426950216293334961 ;  /* 0x3fb8aa3b2e2e7820 */ /* 0x000fe20000400000 */
[----:B------:R-:W-:-:S06]  /*3440*/  FMUL R55, R55, 1.4426950216293334961 ;  /* 0x3fb8aa3b37377820 */ /* 0x000fcc0000400000 */
[----:B------:R-:W1:Y:S08]  /*3450*/  MUFU.EX2 R107, R52 ;  /* 0x00000034006b7308 */ /* 0x000e700000000800 */
[----:B------:R-:W-:Y:S08]  /*3460*/  MUFU.EX2 R80, R57 ;  /* 0x0000003900507308 */ /* 0x000ff00000000800 */
[----:B------:R-:W2:Y:S08]  /*3470*/  MUFU.EX2 R97, R56 ;  /* 0x0000003800617308 */ /* 0x000eb00000000800 */
[----:B------:R-:W-:Y:S08]  /*3480*/  MUFU.EX2 R82, R51 ;  /* 0x0000003300527308 */ /* 0x000ff00000000800 */
[----:B------:R-:W3:Y:S08]  /*3490*/  MUFU.EX2 R99, R54 ;  /* 0x0000003600637308 */ /* 0x000ef00000000800 */
[----:B------:R-:W4:Y:S08]  /*34a0*/  MUFU.EX2 R90, R48 ;  /* 0x00000030005a7308 */ /* 0x000f300000000800 */
[----:B------:R0:W5:Y:S08]  /*34b0*/  MUFU.EX2 R84, R47 ;  /* 0x0000002f00547308 */ /* 0x0001700000000800 */
[----:B------:R-:W5:Y:S08]  /*34c0*/  MUFU.EX2 R74, R44 ;  /* 0x0000002c004a7308 */ /* 0x000f700000000800 */
[----:B------:R-:W5:Y:S08]  /*34d0*/  MUFU.EX2 R88, R45 ;  /* 0x0000002d00587308 */ /* 0x000f700000000800 */
[----:B------:R-:W5:Y:S08]  /*34e0*/  MUFU.EX2 R101, R50 ;  /* 0x0000003200657308 */ /* 0x000f700000000800 */
[----:B------:R1:W5:Y:S01]  /*34f0*/  MUFU.EX2 R117, R49 ;  /* 0x0000003100757308 */ /* 0x0003620000000800 */
[----:B0-----:R-:W-:-:S07]  /*3500*/  FADD R47, R92, R95 ;  /* 0x0000005f5c2f7221 */ /* 0x001fce0000000000 */
[----:B------:R5:W0:Y:S01]  /*3510*/  MUFU.EX2 R103, R46 ;  /* 0x0000002e00677308 */ /* 0x000a220000000800 */
[----:B-1----:R-:W-:-:S07]  /*3520*/  FADD R49, R86, R107 ;  /* 0x0000006b56317221 */ /* 0x002fce0000000000 */
[----:B------:R-:W1:Y:S01]  /*3530*/  MUFU.EX2 R105, R55 ;  /* 0x0000003700697308 */ /* 0x000e620000000800 */
[----:B--2---:R-:W-:Y:S01]  /*3540*/  FADD R51, R80, R97 ;  /* 0x0000006150337221 */ /* 0x004fe20000000000 */
[----:B---3--:R-:W-:Y:S01]  /*3550*/  FADD R53, R82, R99 ;  /* 0x0000006352357221 */ /* 0x008fe20000000000 */
[----:B----4-:R-:W-:Y:S01]  /*3560*/  FADD R44, R90, R47 ;  /* 0x0000002f5a2c7221 */ /* 0x010fe20000000000 */
[----:B-----5:R-:W-:Y:S01]  /*3570*/  FADD R46, R84, R49 ;  /* 0x00000031542e7221 */ /* 0x020fe20000000000 */
[----:B------:R-:W-:Y:S01]  /*3580*/  FADD R48, R74, R51 ;  /* 0x000000334a307221 */ /* 0x000fe20000000000 */
[----:B------:R-:W-:Y:S01]  /*3590*/  FADD R50, R88, R53 ;  /* 0x0000003558327221 */ /* 0x000fe20000000000 */
[----:B------:R-:W-:Y:S01]  /*35a0*/  FADD R44, R101, R44 ;  /* 0x0000002c652c7221 */ /* 0x000fe20000000000 */
[----:B------:R-:W-:Y:S01]  /*35b0*/  FADD R46, R117, R46 ;  /* 0x0000002e752e7221 */ /* 0x000fe20000000000 */
[----:B0-----:R-:W-:-:S03]  /*35c0*/  FADD R48, R103, R48 ;  /* 0x0000003067307221 */ /* 0x001fc60000000000 */
[----:B------:R-:W0:Y:S01]  /*35d0*/  SHFL.BFLY PT, R45, R44, 0x2, 0x1f ;  /* 0x0c401f002c2d7f89 */ /* 0x000e2200000e0000 */
[----:B-1----:R-:W-:-:S03]  /*35e0*/  FADD R50, R105, R50 ;  /* 0x0000003269327221 */ /* 0x002fc60000000000 */
[----:B------:R-:W1:Y:S04]  /*35f0*/  SHFL.BFLY PT, R47, R46, 0x2, 0x1f ;  /* 0x0c401f002e2f7f89 */ /* 0x000e6800000e0000 */
[----:B------:R-:W2:Y:S04]  /*3600*/  SHFL.BFLY PT, R49, R48, 0x2, 0x1f ;  /* 0x0c401f0030317f89 */ /* 0x000ea800000e0000 */
[----:B------:R-:W3:Y:S01]  /*3610*/  SHFL.BFLY PT, R51, R50, 0x2, 0x1f ;  /* 0x0c401f0032337f89 */ /* 0x000ee200000e0000 */
[----:B0-----:R-:W-:Y:S01]  /*3620*/  FADD R45, R44, R45 ;  /* 0x0000002d2c2d7221 */ /* 0x001fe20000000000 */
[----:B-1----:R-:W-:-:S04]  /*3630*/  FADD R47, R46, R47 ;  /* 0x0000002f2e2f7221 */ /* 0x002fc80000000000 */
[----:B------:R-:W0:Y:S01]  /*3640*/  SHFL.BFLY PT, R52, R45, 0x1, 0x1f ;  /* 0x0c201f002d347f89 */ /* 0x000e2200000e0000 */
[----:B--2---:R-:W-:-:S03]  /*3650*/  FADD R49, R48, R49 ;  /* 0x0000003130317221 */ /* 0x004fc60000000000 */
[----:B------:R-:W1:Y:S01]  /*3660*/  SHFL.BFLY PT, R54, R47, 0x1, 0x1f ;  /* 0x0c201f002f367f89 */ /* 0x000e6200000e0000 */
[----:B---3--:R-:W-:-:S03]  /*3670*/  FADD R51, R50, R51 ;  /* 0x0000003332337221 */ /* 0x008fc60000000000 */
[----:B------:R-:W2:Y:S04]  /*3680*/  SHFL.BFLY PT, R56, R49, 0x1, 0x1f ;  /* 0x0c201f0031387f89 */ /* 0x000ea800000e0000 */
[----:B------:R-:W3:Y:S01]  /*3690*/  SHFL.BFLY PT, R44, R51, 0x1, 0x1f ;  /* 0x0c201f00332c7f89 */ /* 0x000ee200000e0000 */
[----:B0-----:R-:W-:Y:S01]  /*36a0*/  FADD R52, R45, R52 ;  /* 0x000000342d347221 */ /* 0x001fe20000000000 */
[----:B------:R-:W-:Y:S01]  /*36b0*/  BAR.SYNC.DEFER_BLOCKING 0x0 ;  /* 0x0000000000007b1d */ /* 0x000fe20000010000 */
[----:B-1----:R-:W-:Y:S01]  /*36c0*/  FADD R54, R47, R54 ;  /* 0x000000362f367221 */ /* 0x002fe20000000000 */
[----:B--2---:R-:W-:Y:S01]  /*36d0*/  FADD R56, R49, R56 ;  /* 0x0000003831387221 */ /* 0x004fe20000000000 */
[----:B---3--:R-:W-:-:S03]  /*36e0*/  FADD R48, R51, R44 ;  /* 0x0000002c33307221 */ /* 0x008fc60000000000 */
[----:B------:R-:W-:Y:S04]  /*36f0*/  @!P1 STS [R59+0x1000], R52 ;  /* 0x001000343b009388 */ /* 0x000fe80000000800 */
[----:B------:R-:W-:Y:S04]  /*3700*/  @!P1 STS [R81+0x1000], R54 ;  /* 0x0010003651009388 */ /* 0x000fe80000000800 */
[----:B------:R-:W-:Y:S04]  /*3710*/  @!P1 STS [R75+0x1000], R56 ;  /* 0x001000384b009388 */ /* 0x000fe80000000800 */
[----:B------:R-:W-:Y:S01]  /*3720*/  @!P1 STS [R215+0x1000], R48 ;  /* 0x00100030d7009388 */ /* 0x000fe20000000800 */
[----:B------:R-:W-:Y:S06]  /*3730*/  BAR.SYNC.DEFER_BLOCKING 0x0 ;  /* 0x0000000000007b1d */ /* 0x000fec0000010000 */
[----:B------:R-:W0:Y:S04]  /*3740*/  LDS R44, [R58+0x1000] ;  /* 0x001000003a2c7984 */ /* 0x000e280000000800 */
[----:B0-----:R-:W0:Y:S02]  /*3750*/  SHFL.BFLY PT, R45, R44, 0x2, 0x1f ;  /* 0x0c401f002c2d7f89 */ /* 0x001e2400000e0000 */
[----:B0-----:R-:W-:-:S05]  /*3760*/  FADD R45, R44, R45 ;  /* 0x0000002d2c2d7221 */ /* 0x001fca0000000000 */
[----:B------:R-:W0:Y:S01]  /*3770*/  SHFL.BFLY PT, R46, R45, 0x1, 0x1f ;  /* 0x0c201f002d2e7f89 */ /* 0x000e2200000e0000 */
[----:B------:R-:W-:Y:S02]  /*3780*/  USHF.R.S32.HI UR9, URZ, 0x1f, UR5 ;  /* 0x0000001f3f097899 */ /* 0x000fe40008011405 */
[----:B------:R-:W-:Y:S02]  /*3790*/  IADD3 R72, P2, R142, UR5, RZ ;  /* 0x000000058e487c10 */ /* 0x000fe4000ff5e0ff */
[----:B------:R-:W-:Y:S02]  /*37a0*/  IADD3 R52, P3, R144, UR5, RZ ;  /* 0x0000000590347c10 */ /* 0x000fe4000ff7e0ff */
[----:B------:R-:W-:Y:S02]  /*37b0*/  IADD3.X R73, R141, UR9, RZ, P2, !PT ;  /* 0x000000098d497c10 */ /* 0x000fe400097fe4ff */
[----:B------:R-:W-:Y:S01]  /*37c0*/  IADD3.X R53, R143, UR9, RZ, P3, !PT ;  /* 0x000000098f357c10 */ /* 0x000fe20009ffe4ff */
[----:B0-----:R-:W-:-:S05]  /*37d0*/  FADD R59, R45, R46 ;  /* 0x0000002e2d3b7221 */ /* 0x001fca0000000000 */
[----:B------:R0:W-:Y:S01]  /*37e0*/  @!P1 STS [R58+0x1000], R59 ;  /* 0x0010003b3a009388 */ /* 0x0001e20000000800 */
[----:B------:R-:W-:Y:S01]  /*37f0*/  BAR.SYNC.DEFER_BLOCKING 0x0 ;  /* 0x0000000000007b1d */ /* 0x000fe20000010000 */
[----:B------:R-:W-:Y:S02]  /*3800*/  IADD3 R50, P2, R146, UR5, RZ ;  /* 0x0000000592327c10 */ /* 0x000fe4000ff5e0ff */
[----:B------:R-:W-:Y:S02]  /*3810*/  IADD3 R48, P3, R148, UR5, RZ ;  /* 0x0000000594307c10 */ /* 0x000fe4000ff7e0ff */
[----:B------:R-:W-:Y:S02]  /*3820*/  IADD3.X R51, R145, UR9, RZ, P2, !PT ;  /* 0x0000000991337c10 */ /* 0x000fe400097fe4ff */
[----:B------:R-:W-:Y:S02]  /*3830*/  IADD3.X R49, R147, UR9, RZ, P3, !PT ;  /* 0x0000000993317c10 */ /* 0x000fe40009ffe4ff */
[----:B------:R-:W-:-:S02]  /*3840*/  IADD3 R46, P2, R150, UR5, RZ ;  /* 0x00000005962e7c10 */ /* 0x000fc4000ff5e0ff */
[----:B------:R-:W-:Y:S02]  /*3850*/  IADD3 R44, P3, R152, UR5, RZ ;  /* 0x00000005982c7c10 */ /* 0x000fe4000ff7e0ff */
[----:B------:R-:W-:Y:S02]  /*3860*/  IADD3.X R47, R149, UR9, RZ, P2, !PT ;  /* 0x00000009952f7c10 */ /* 0x000fe400097fe4ff */
[----:B------:R-:W-:Y:S02]  /*3870*/  IADD3.X R45, R151, UR9, RZ, P3, !PT ;  /* 0x00000009972d7c10 */ /* 0x000fe40009ffe4ff */
[----:B------:R-:W-:Y:S02]  /*3880*/  IADD3 R240, P2, R154, UR5, RZ ;  /* 0x000000059af07c10 */ /* 0x000fe4000ff5e0ff */
[----:B------:R-:W-:Y:S02]  /*3890*/  IADD3 R118, P3, R156, UR5, RZ ;  /* 0x000000059c767c10 */ /* 0x000fe4000ff7e0ff */
[----:B------:R-:W-:-:S02]  /*38a0*/  IADD3.X R241, R153, UR9, RZ, P2, !PT ;  /* 0x0000000999f17c10 */ /* 0x000fc400097fe4ff */
[----:B------:R-:W-:Y:S01]  /*38b0*/  IADD3.X R119, R155, UR9, RZ, P3, !PT ;  /* 0x000000099b777c10 */ /* 0x000fe20009ffe4ff */
[----:B------:R1:W2:Y:S04]  /*38c0*/  LDG.E.U8 R57, desc[UR10][R52.64] ;  /* 0x0000000a34397981 */ /* 0x0002a8000c1e1100 */
[----:B------:R3:W4:Y:S04]  /*38d0*/  LDG.E.U8 R54, desc[UR10][R50.64] ;  /* 0x0000000a32367981 */ /* 0x000728000c1e1100 */
[----:B------:R-:W5:Y:S01]  /*38e0*/  LDG.E.U8 R55, desc[UR10][R72.64] ;  /* 0x0000000a48377981 */ /* 0x000f62000c1e1100 */
[----:B-1----:R-:W-:-:S03]  /*38f0*/  IADD3 R52, P2, R158, UR5, RZ ;  /* 0x000000059e347c10 */ /* 0x002fc6000ff5e0ff */
[----:B0-----:R0:W4:Y:S01]  /*3900*/  LDG.E.U8 R59, desc[UR10][R48.64] ;  /* 0x0000000a303b7981 */ /* 0x001122000c1e1100 */
[----:B---3--:R-:W-:Y:S02]  /*3910*/  IADD3 R50, P3, R160, UR5, RZ ;  /* 0x00000005a0327c10 */ /* 0x008fe4000ff7e0ff */
[----:B------:R-:W-:Y:S01]  /*3920*/  IADD3.X R53, R157, UR9, RZ, P2, !PT ;  /* 0x000000099d357c10 */ /* 0x000fe200097fe4ff */
[----:B------:R-:W3:Y:S01]  /*3930*/  LDG.E.U8 R75, desc[UR10][R44.64] ;  /* 0x0000000a2c4b7981 */ /* 0x000ee2000c1e1100 */
[----:B------:R-:W-:-:S03]  /*3940*/  IADD3.X R51, R159, UR9, RZ, P3, !PT ;  /* 0x000000099f337c10 */ /* 0x000fc60009ffe4ff */
[----:B------:R1:W2:Y:S01]  /*3950*/  LDG.E.U8 R73, desc[UR10][R46.64] ;  /* 0x0000000a2e497981 */ /* 0x0002a2000c1e1100 */
[----:B0-----:R-:W-:-:S03]  /*3960*/  IADD3 R48, P2, R162, UR5, RZ ;  /* 0x00000005a2307c10 */ /* 0x001fc6000ff5e0ff */
[----:B------:R0:W4:Y:S01]  /*3970*/  LDG.E.U8 R56, desc[UR10][R240.64] ;  /* 0x0000000af0387981 */ /* 0x000122000c1e1100 */
[----:B------:R-:W-:-:S03]  /*3980*/  IADD3.X R49, R161, UR9, RZ, P2, !PT ;  /* 0x00000009a1317c10 */ /* 0x000fc600097fe4ff */
[----:B------:R0:W4:Y:S01]  /*3990*/  LDG.E.U8 R81, desc[UR10][R118.64] ;  /* 0x0000000a76517981 */ /* 0x000122000c1e1100 */
[----:B-1----:R-:W-:Y:S02]  /*39a0*/  IADD3 R46, P3, R164, UR5, RZ ;  /* 0x00000005a42e7c10 */ /* 0x002fe4000ff7e0ff */
[----:B------:R-:W-:Y:S01]  /*39b0*/  IADD3 R44, P2, R166, UR5, RZ ;  /* 0x00000005a62c7c10 */ /* 0x000fe2000ff5e0ff */
[----:B------:R1:W3:Y:S01]  /*39c0*/  LDG.E.U8 R83, desc[UR10][R52.64] ;  /* 0x0000000a34537981 */ /* 0x0002e2000c1e1100 */
[----:B------:R-:W-:Y:S02]  /*39d0*/  IADD3.X R47, R163, UR9, RZ, P3, !PT ;  /* 0x00000009a32f7c10 */ /* 0x000fe40009ffe4ff */
[----:B0-----:R-:W-:Y:S01]  /*39e0*/  IADD3 R240, P3, R168, UR5, RZ ;  /* 0x00000005a8f07c10 */ /* 0x001fe2000ff7e0ff */
[----:B------:R0:W4:Y:S01]  /*39f0*/  LDG.E.U8 R85, desc[UR10][R50.64] ;  /* 0x0000000a32557981 */ /* 0x000122000c1e1100 */
[----:B------:R-:W-:Y:S02]  /*3a00*/  IADD3.X R45, R165, UR9, RZ, P2, !PT ;  /* 0x00000009a52d7c10 */ /* 0x000fe400097fe4ff */
[----:B------:R-:W-:Y:S01]  /*3a10*/  IADD3.X R241, R167, UR9, RZ, P3, !PT ;  /* 0x00000009a7f17c10 */ /* 0x000fe20009ffe4ff */
[----:B------:R0:W4:Y:S01]  /*3a20*/  LDG.E.U8 R58, desc[UR10][R48.64] ;  /* 0x0000000a303a7981 */ /* 0x000122000c1e1100 */
[----:B------:R-:W-:-:S02]  /*3a30*/  IADD3 R118, P2, R170, UR5, RZ ;  /* 0x00000005aa767c10 */ /* 0x000fc4000ff5e0ff */
[----:B-1----:R-:W-:Y:S01]  /*3a40*/  IADD3 R52, P3, R172, UR5, RZ ;  /* 0x00000005ac347c10 */ /* 0x002fe2000ff7e0ff */
[----:B------:R1:W4:Y:S01]  /*3a50*/  LDG.E.U8 R87, desc[UR10][R46.64] ;  /* 0x0000000a2e577981 */ /* 0x000322000c1e1100 */
[----:B------:R-:W-:Y:S02]  /*3a60*/  IADD3.X R119, R169, UR9, RZ, P2, !PT ;  /* 0x00000009a9777c10 */ /* 0x000fe400097fe4ff */
[----:B------:R-:W-:Y:S01]  /*3a70*/  IADD3.X R53, R171, UR9, RZ, P3, !PT ;  /* 0x00000009ab357c10 */ /* 0x000fe20009ffe4ff */
[----:B------:R1:W4:Y:S01]  /*3a80*/  LDG.E.U8 R89, desc[UR10][R44.64] ;  /* 0x0000000a2c597981 */ /* 0x000322000c1e1100 */
[----:B0-----:R-:W-:Y:S02]  /*3a90*/  IADD3 R50, P2, R174, UR5, RZ ;  /* 0x00000005ae327c10 */ /* 0x001fe4000ff5e0ff */
[----:B------:R-:W-:Y:S01]  /*3aa0*/  IADD3 R48, P3, R176, UR5, RZ ;  /* 0x00000005b0307c10 */ /* 0x000fe2000ff7e0ff */
[----:B------:R0:W4:Y:S01]  /*3ab0*/  LDG.E.U8 R93, desc[UR10][R52.64] ;  /* 0x0000000a345d7981 */ /* 0x000122000c1e1100 */
[----:B------:R-:W-:-:S02]  /*3ac0*/  IADD3.X R51, R173, UR9, RZ, P2, !PT ;  /* 0x00000009ad337c10 */ /* 0x000fc400097fe4ff */
[----:B------:R-:W-:Y:S01]  /*3ad0*/  IADD3.X R49, R175, UR9, RZ, P3, !PT ;  /* 0x00000009af317c10 */ /* 0x000fe20009ffe4ff */
[----:B------:R-:W4:Y:S01]  /*3ae0*/  LDG.E.U8 R91, desc[UR10][R240.64] ;  /* 0x0000000af05b7981 */ /* 0x000f22000c1e1100 */
[----:B-1----:R-:W-:Y:S02]  /*3af0*/  IADD3 R46, P2, R178, UR5, RZ ;  /* 0x00000005b22e7c10 */ /* 0x002fe4000ff5e0ff */
[----:B------:R-:W-:Y:S01]  /*3b00*/  IADD3 R44, P3, R180, UR5, RZ ;  /* 0x00000005b42c7c10 */ /* 0x000fe2000ff7e0ff */
[----:B------:R1:W4:Y:S01]  /*3b10*/  LDG.E.U8 R239, desc[UR10][R50.64] ;  /* 0x0000000a32ef7981 */ /* 0x000322000c1e1100 */
[----:B------:R-:W-:Y:S02]  /*3b20*/  IADD3.X R47, R177, UR9, RZ, P2, !PT ;  /* 0x00000009b12f7c10 */ /* 0x000fe400097fe4ff */
[----:B------:R-:W-:Y:S01]  /*3b30*/  IADD3.X R45, R179, UR9, RZ, P3, !PT ;  /* 0x00000009b32d7c10 */ /* 0x000fe20009ffe4ff */
[----:B------:R-:W4:Y:S01]  /*3b40*/  LDG.E.U8 R72, desc[UR10][R118.64] ;  /* 0x0000000a76487981 */ /* 0x000f22000c1e1100 */
[----:B------:R-:W-:-:S02]  /*3b50*/  IADD3 RZ, P2, R196, UR5, RZ ;  /* 0x00000005c4ff7c10 */ /* 0x000fc4000ff5e0ff */
[----:B------:R-:W-:Y:S01]  /*3b60*/  IADD3 RZ, P3, R198, UR5, RZ ;  /* 0x00000005c6ff7c10 */ /* 0x000fe2000ff7e0ff */
[----:B------:R1:W4:Y:S01]  /*3b70*/  LDG.E.U8 R241, desc[UR10][R48.64] ;  /* 0x0000000a30f17981 */ /* 0x000322000c1e1100 */
[----:B0-----:R-:W-:Y:S02]  /*3b80*/  IADD3.X R53, R195, UR9, RZ, P2, !PT ;  /* 0x00000009c3357c10 */ /* 0x001fe400097fe4ff */
[----:B-1----:R-:W-:Y:S01]  /*3b90*/  IADD3.X R51, R197, UR9, RZ, P3, !PT ;  /* 0x00000009c5337c10 */ /* 0x002fe20009ffe4ff */
[----:B------:R0:W4:Y:S01]  /*3ba0*/  LDG.E.U8 R94, desc[UR10][R46.64] ;  /* 0x0000000a2e5e7981 */ /* 0x000122000c1e1100 */
[----:B------:R-:W-:Y:S02]  /*3bb0*/  IADD3 RZ, P2, R200, UR5, RZ ;  /* 0x00000005c8ff7c10 */ /* 0x000fe4000ff5e0ff */
[----:B------:R-:W-:Y:S01]  /*3bc0*/  IADD3 RZ, P3, R202, UR5, RZ ;  /* 0x00000005caff7c10 */ /* 0x000fe2000ff7e0ff */
[----:B------:R-:W-:Y:S01]  /*3bd0*/  VIADD R52, R196, UR5 ;  /* 0x00000005c4347c36 */ /* 0x000fe20008000000 */
[----:B------:R1:W4:Y:S01]  /*3be0*/  LDG.E.U8 R119, desc[UR10][R44.64] ;  /* 0x0000000a2c777981 */ /* 0x000322000c1e1100 */
[----:B------:R-:W-:-:S02]  /*3bf0*/  IADD3.X R49, R199, UR9, RZ, P2, !PT ;  /* 0x00000009c7317c10 */ /* 0x000fc400097fe4ff */
[----:B------:R-:W-:Y:S01]  /*3c00*/  IADD3 RZ, P2, R182, UR5, RZ ;  /* 0x00000005b6ff7c10 */ /* 0x000fe2000ff5e0ff */
[----:B------:R-:W-:Y:S01]  /*3c10*/  VIADD R50, R198, UR5 ;  /* 0x00000005c6327c36 */ /* 0x000fe20008000000 */
[----:B0-----:R-:W-:Y:S01]  /*3c20*/  IADD3.X R47, R201, UR9, RZ, P3, !PT ;  /* 0x00000009c92f7c10 */ /* 0x001fe20009ffe4ff */
[----:B------:R0:W4:Y:S01]  /*3c30*/  LDG.E.U8 R243, desc[UR10][R52.64] ;  /* 0x0000000a34f37981 */ /* 0x000122000c1e1100 */
[----:B------:R-:W-:Y:S01]  /*3c40*/  IADD3 RZ, P3, R190, UR5, RZ ;  /* 0x00000005beff7c10 */ /* 0x000fe2000ff7e0ff */
[----:B------:R-:W-:Y:S01]  /*3c50*/  VIADD R48, R200, UR5 ;  /* 0x00000005c8307c36 */ /* 0x000fe20008000000 */
[----:B-1----:R-:W-:Y:S01]  /*3c60*/  IADD3.X R45, R181, UR9, RZ, P2, !PT ;  /* 0x00000009b52d7c10 */ /* 0x002fe200097fe4ff */
[----:B------:R1:W4:Y:S01]  /*3c70*/  LDG.E.U8 R245, desc[UR10][R50.64] ;  /* 0x0000000a32f57981 */ /* 0x000322000c1e1100 */
[----:B------:R-:W-:Y:S01]  /*3c80*/  IADD3 RZ, P2, R184, UR5, RZ ;  /* 0x00000005b8ff7c10 */ /* 0x000fe2000ff5e0ff */
[----:B------:R-:W-:Y:S02]  /*3c90*/  VIADD R46, R202, UR5 ;  /* 0x00000005ca2e7c36 */ /* 0x000fe40008000000 */
[----:B------:R1:W4:Y:S01]  /*3ca0*/  LDG.E.U8 R247, desc[UR10][R48.64] ;  /* 0x0000000a30f77981 */ /* 0x000322000c1e1100 */
[----:B0-----:R-:W-:-:S02]  /*3cb0*/  IADD3.X R53, R189, UR9, RZ, P3, !PT ;  /* 0x00000009bd357c10 */ /* 0x001fc40009ffe4ff */
[----:B------:R-:W-:Y:S01]  /*3cc0*/  IADD3 RZ, P3, R192, UR5, RZ ;  /* 0x00000005c0ff7c10 */ /* 0x000fe2000ff7e0ff */
[----:B------:R-:W-:Y:S01]  /*3cd0*/  VIADD R44, R182, UR5 ;  /* 0x00000005b62c7c36 */ /* 0x000fe20008000000 */
[----:B------:R0:W4:Y:S01]  /*3ce0*/  LDG.E.U8 R96, desc[UR10][R46.64] ;  /* 0x0000000a2e607981 */ /* 0x000122000c1e1100 */
[----:B-1----:R-:W-:Y:S02]  /*3cf0*/  IADD3.X R51, R183, UR9, RZ, P2, !PT ;  /* 0x00000009b7337c10 */ /* 0x002fe400097fe4ff */
[----:B------:R-:W-:Y:S01]  /*3d00*/  IADD3 RZ, P2, R186, UR5, RZ ;  /* 0x00000005baff7c10 */ /* 0x000fe2000ff5e0ff */
[----:B------:R-:W-:Y:S01]  /*3d10*/  VIADD R52, R190, UR5 ;  /* 0x00000005be347c36 */ /* 0x000fe20008000000 */
[----:B------:R-:W-:Y:S01]  /*3d20*/  IADD3.X R49, R191, UR9, RZ, P3, !PT ;  /* 0x00000009bf317c10 */ /* 0x000fe20009ffe4ff */
[----:B------:R1:W4:Y:S01]  /*3d30*/  LDG.E.U8 R249, desc[UR10][R44.64] ;  /* 0x0000000a2cf97981 */ /* 0x000322000c1e1100 */
[----:B------:R-:W-:Y:S01]  /*3d40*/  IADD3 RZ, P3, R194, UR5, RZ ;  /* 0x00000005c2ff7c10 */ /* 0x000fe2000ff7e0ff */
[----:B------:R-:W-:Y:S01]  /*3d50*/  VIADD R50, R184, UR5 ;  /* 0x00000005b8327c36 */ /* 0x000fe20008000000 */
[----:B0-----:R-:W-:Y:S01]  /*3d60*/  IADD3.X R47, R185, UR9, RZ, P2, !PT ;  /* 0x00000009b92f7c10 */ /* 0x001fe200097fe4ff */
[----:B------:R-:W-:Y:S01]  /*3d70*/  VIADD R48, R192, UR5 ;  /* 0x00000005c0307c36 */ /* 0x000fe20008000000 */
[----:B------:R-:W-:Y:S01]  /*3d80*/  IADD3 RZ, P2, R188, UR5, RZ ;  /* 0x00000005bcff7c10 */ /* 0x000fe2000ff5e0ff */
[----:B------:R-:W-:Y:S01]  /*3d90*/  VIADD R46, R186, UR5 ;  /* 0x00000005ba2e7c36 */ /* 0x000fe20008000000 */
[----:B------:R0:W4:Y:S01]  /*3da0*/  LDG.E.U8 R251, desc[UR10][R52.64] ;  /* 0x0000000a34fb7981 */ /* 0x000122000c1e1100 */
[----:B-1----:R-:W-:-:S02]  /*3db0*/  IADD3.X R45, R193, UR9, RZ, P3, !PT ;  /* 0x00000009c12d7c10 */ /* 0x002fc40009ffe4ff */
[----:B------:R-:W-:Y:S01]  /*3dc0*/  IADD3 RZ, P3, R204, UR5, RZ ;  /* 0x00000005ccff7c10 */ /* 0x000fe2000ff7e0ff */
[----:B------:R-:W-:Y:S01]  /*3dd0*/  VIADD R44, R194, UR5 ;  /* 0x00000005c22c7c36 */ /* 0x000fe20008000000 */
[----:B------:R1:W4:Y:S01]  /*3de0*/  LDG.E.U8 R98, desc[UR10][R50.64] ;  /* 0x0000000a32627981 */ /* 0x000322000c1e1100 */
[----:B0-----:R-:W-:Y:S01]  /*3df0*/  VIADD R52, R188, UR5 ;  /* 0x00000005bc347c36 */ /* 0x001fe20008000000 */
[----:B------:R-:W-:Y:S02]  /*3e00*/  IADD3.X R53, R187, UR9, RZ, P2, !PT ;  /* 0x00000009bb357c10 */ /* 0x000fe400097fe4ff */
[----:B------:R-:W4:Y:S01]  /*3e10*/  LDG.E.U8 R49, desc[UR10][R48.64] ;  /* 0x0000000a30317981 */ /* 0x000f22000c1e1100 */
[----:B-1----:R-:W-:Y:S01]  /*3e20*/  VIADD R50, R204, UR5 ;  /* 0x00000005cc327c36 */ /* 0x002fe20008000000 */
[----:B------:R-:W-:Y:S02]  /*3e30*/  IADD3.X R51, R203, UR9, RZ, P3, !PT ;  /* 0x00000009cb337c10 */ /* 0x000fe40009ffe4ff */
[----:B------:R-:W4:Y:S04]  /*3e40*/  LDG.E.U8 R46, desc[UR10][R46.64] ;  /* 0x0000000a2e2e7981 */ /* 0x000f28000c1e1100 */
[----:B------:R-:W4:Y:S04]  /*3e50*/  LDG.E.U8 R44, desc[UR10][R44.64] ;  /* 0x0000000a2c2c7981 */ /* 0x000f28000c1e1100 */
[----:B------:R0:W4:Y:S04]  /*3e60*/  LDG.E.U8 R48, desc[UR10][R52.64] ;  /* 0x0000000a34307981 */ /* 0x000128000c1e1100 */
[----:B------:R-:W4:Y:S04]  /*3e70*/  LDG.E.U8 R100, desc[UR10][R50.64] ;  /* 0x0000000a32647981 */ /* 0x000f28000c1e1100 */
[----:B------:R-:W-:Y:S04]  /*3e80*/  LDS R109, [R109+0x1000] ;  /* 0x001000006d6d7984 */ /* 0x000fe80000000800 */
[----:B------:R-:W-:Y:S04]  /*3e90*/  LDS R111, [R111+0x1000] ;  /* 0x001000006f6f7984 */ /* 0x000fe80000000800 */
[----:B------:R-:W-:Y:S04]  /*3ea0*/  LDS R110, [R110+0x1000] ;  /* 0x001000006e6e7984 */ /* 0x000fe80000000800 */
[----:B------:R-:W-:Y:S01]  /*3eb0*/  LDS R108, [R216+0x1000] ;  /* 0x00100000d86c7984 */ /* 0x000fe20000000800 */
[----:B------:R-:W-:Y:S01]  /*3ec0*/  BAR.SYNC.DEFER_BLOCKING 0x0 ;  /* 0x0000000000007b1d */ /* 0x000fe20000010000 */
[----:B------:R-:W-:-:S02]  /*3ed0*/  F2FP.SATFINITE.E4M3.F32.PACK_AB_MERGE_C R92, R95, R92, RZ ;  /* 0x0000005c5f5c723e */ /* 0x000fc400048070ff */
[----:B------:R-:W-:Y:S02]  /*3ee0*/  F2FP.SATFINITE.E4M3.F32.PACK_AB_MERGE_C R90, R101, R90, RZ ;  /* 0x0000005a655a723e */ /* 0x000fe400048070ff */
[----:B------:R-:W-:Y:S02]  /*3ef0*/  F2FP.SATFINITE.E4M3.F32.PACK_AB_MERGE_C R86, R107, R86, RZ ;  /* 0x000000566b56723e */ /* 0x000fe400048070ff */
[----:B------:R-:W-:Y:S02]  /*3f00*/  F2FP.SATFINITE.E4M3.F32.PACK_AB_MERGE_C R84, R117, R84, RZ ;  /* 0x000000547554723e */ /* 0x000fe400048070ff */
[----:B------:R-:W-:Y:S02]  /*3f10*/  F2FP.SATFINITE.E4M3.F32.PACK_AB_MERGE_C R80, R97, R80, RZ ;  /* 0x000000506150723e */ /* 0x000fe400048070ff */
[----:B------:R-:W-:Y:S02]  /*3f20*/  F2FP.SATFINITE.E4M3.F32.PACK_AB_MERGE_C R74, R103, R74, RZ ;  /* 0x0000004a674a723e */ /* 0x000fe400048070ff */
[----:B------:R-:W-:-:S02]  /*3f30*/  F2FP.SATFINITE.E4M3.F32.PACK_AB_MERGE_C R82, R99, R82, RZ ;  /* 0x000000526352723e */ /* 0x000fc400048070ff */
[----:B------:R-:W-:Y:S02]  /*3f40*/  F2FP.SATFINITE.E4M3.F32.PACK_AB_MERGE_C R88, R105, R88, RZ ;  /* 0x000000586958723e */ /* 0x000fe400048070ff */
[----:B0-----:R-:W-:Y:S02]  /*3f50*/  F2FP.F16.E4M3.UNPACK_B R52, R92 ;  /* 0x0000005cff34723e */ /* 0x001fe400020006ff */
[----:B------:R-:W-:Y:S01]  /*3f60*/  F2FP.F16.E4M3.UNPACK_B R53, R86 ;  /* 0x00000056ff35723e */ /* 0x000fe200020006ff */
[----:B-----5:R-:W-:Y:S04]  /*3f70*/  STS.U8 [R234+UR7+0x1000], R55 ;  /* 0x00100037ea007988 */ /* 0x020fe80008000007 */
[----:B--2---:R-:W-:Y:S04]  /*3f80*/  STS.U8 [R234+UR7+0x1200], R73 ;  /* 0x00120049ea007988 */ /* 0x004fe80008000007 */
[----:B---3--:R-:W-:Y:S04]  /*3f90*/  STS.U8 [R234+UR7+0x1400], R83 ;  /* 0x00140053ea007988 */ /* 0x008fe80008000007 */
        /* <DEDUP_REMOVED lines=13> */
[----:B------:R0:W-:Y:S04]  /*4070*/  STS.U8 [R221+UR7+0x1100], R54 ;  /* 0x00110036dd007988 */ /* 0x0001e80008000007 */
[----:B------:R1:W-:Y:S04]  /*4080*/  STS.U8 [R221+UR7+0x1300], R56 ;  /* 0x00130038dd007988 */ /* 0x0003e80008000007 */
[----:B------:R2:W-:Y:S04]  /*4090*/  STS.U8 [R221+UR7+0x1500], R58 ;  /* 0x0015003add007988 */ /* 0x0005e80008000007 */
[----:B------:R-:W-:Y:S04]  /*40a0*/  STS.U8 [R221+UR7+0x1700], R72 ;  /* 0x00170048dd007988 */ /* 0x000fe80008000007 */
[----:B------:R-:W-:Y:S04]  /*40b0*/  STS.U8 [R221+UR7+0x1900], R94 ;  /* 0x0019005edd007988 */ /* 0x000fe80008000007 */
[----:B------:R-:W-:Y:S04]  /*40c0*/  STS.U8 [R221+UR7+0x1b00], R46 ;  /* 0x001b002edd007988 */ /* 0x000fe80008000007 */
[----:B------:R-:W-:Y:S04]  /*40d0*/  STS.U8 [R221+UR7+0x1d00], R44 ;  /* 0x001d002cdd007988 */ /* 0x000fe80008000007 */
[----:B------:R-:W-:Y:S04]  /*40e0*/  STS.U8 [R221+UR7+0x1f00], R96 ;  /* 0x001f0060dd007988 */ /* 0x000fe80008000007 */
[----:B------:R3:W-:Y:S04]  /*40f0*/  STS.U8 [R220+UR7+0x1180], R59 ;  /* 0x0011803bdc007988 */ /* 0x0007e80008000007 */
[----:B------:R-:W-:Y:S04]  /*4100*/  STS.U8 [R220+UR7+0x1380], R81 ;  /* 0x00138051dc007988 */ /* 0x000fe80008000007 */
[----:B------:R-:W-:Y:S04]  /*4110*/  STS.U8 [R220+UR7+0x1580], R87 ;  /* 0x00158057dc007988 */ /* 0x000fe80008000007 */
[----:B------:R-:W-:Y:S04]  /*4120*/  STS.U8 [R220+UR7+0x1780], R93 ;  /* 0x0017805ddc007988 */ /* 0x000fe80008000007 */
[----:B------:R-:W-:Y:S04]  /*4130*/  STS.U8 [R220+UR7+0x1980], R119 ;  /* 0x00198077dc007988 */ /* 0x000fe80008000007 */
[----:B------:R-:W-:Y:S04]  /*4140*/  STS.U8 [R220+UR7+0x1b80], R48 ;  /* 0x001b8030dc007988 */ /* 0x000fe80008000007 */
[----:B------:R-:W-:Y:S04]  /*4150*/  STS.U8 [R220+UR7+0x1d80], R243 ;  /* 0x001d80f3dc007988 */ /* 0x000fe80008000007 */
[----:B------:R-:W-:Y:S01]  /*4160*/  STS.U8 [R220+UR7+0x1f80], R100 ;  /* 0x001f8064dc007988 */ /* 0x000fe20008000007 */
[----:B------:R-:W-:Y:S01]  /*4170*/  BAR.SYNC.DEFER_BLOCKING 0x0 ;  /* 0x0000000000007b1d */ /* 0x000fe20000010000 */
[----:B0-----:R-:W-:-:S02]  /*4180*/  F2FP.F16.E4M3.UNPACK_B R54, R90 ;  /* 0x0000005aff36723e */ /* 0x001fc400020006ff */
[----:B------:R-:W-:-:S03]  /*4190*/  F2FP.F16.E4M3.UNPACK_B R55, R84 ;  /* 0x00000054ff37723e */ /* 0x000fc600020006ff */
[----:B------:R-:W-:Y:S04]  /*41a0*/  LDSM.16.M88.4 R48, [R219+0x1000] ;  /* 0x00100000db30783b */ /* 0x000fe80000000200 */
[----:B------:R-:W0:Y:S01]  /*41b0*/  LDSM.16.M88.4 R44, [R219+0x1800] ;  /* 0x00180000db2c783b */ /* 0x000e220000000200 */
[----:B------:R-:W-:Y:S01]  /*41c0*/  BAR.SYNC.DEFER_BLOCKING 0x0 ;  /* 0x0000000000007b1d */ /* 0x000fe20000010000 */
[----:B-1----:R-:W-:Y:S02]  /*41d0*/  F2FP.F16.E4M3.UNPACK_B R56, R80 ;  /* 0x00000050ff38723e */ /* 0x002fe400020006ff */
[----:B--2---:R-:W-:Y:S02]  /*41e0*/  F2FP.F16.E4M3.UNPACK_B R58, R74 ;  /* 0x0000004aff3a723e */ /* 0x004fe400020006ff */
[----:B------:R-:W-:-:S02]  /*41f0*/  F2FP.F16.E4M3.UNPACK_B R57, R82 ;  /* 0x00000052ff39723e */ /* 0x000fc400020006ff */
[----:B---3--:R-:W-:Y:S01]  /*4200*/  F2FP.F16.E4M3.UNPACK_B R59, R88 ;  /* 0x00000058ff3b723e */ /* 0x008fe200020006ff */
[----:B------:R1:W-:Y:S04]  /*4210*/  STSM.16.M88.4 [R214+0x1000], R52 ;  /* 0x00100034d6007844 */ /* 0x0003e80000000200 */
[----:B------:R-:W-:Y:S01]  /*4220*/  STSM.16.M88.4 [R214+0x1800], R56 ;  /* 0x00180038d6007844 */ /* 0x000fe20000000200 */
[----:B------:R-:W-:Y:S01]  /*4230*/  BAR.SYNC.DEFER_BLOCKING 0x0 ;  /* 0x0000000000007b1d */ /* 0x000fe20000010000 */
[----:B------:R-:W-:-:S04]  /*4240*/  FADD R72, -R115, R238 ;  /* 0x000000ee73487221 */ /* 0x000fc80000000100 */
[----:B------:R-:W-:Y:S01]  /*4250*/  FMUL R116, R72, 1.4426950216293334961 ;  /* 0x3fb8aa3b48747820 */ /* 0x000fe20000400000 */
[----:B------:R-:W-:Y:S01]  /*4260*/  FADD R72, -R114, R237 ;  /* 0x000000ed72487221 */ /* 0x000fe20000000100 */
[----:B------:R-:W-:Y:S04]  /*4270*/  LDS.64 R100, [R213+UR7+0x1000] ;  /* 0x00100007d5647984 */ /* 0x000fe80008000a00 */
[----:B------:R-:W2:Y:S04]  /*4280*/  LDS.64 R102, [R213+UR7+0x1400] ;  /* 0x00140007d5667984 */ /* 0x000ea80008000a00 */
[----:B------:R-:W3:Y:S04]  /*4290*/  LDS.64 R96, [R212+UR7+0x1000] ;  /* 0x00100007d4607984 */ /* 0x000ee80008000a00 */
[----:B------:R-:W4:Y:S04]  /*42a0*/  LDS.64 R98, [R212+UR7+0x1400] ;  /* 0x00140007d4627984 */ /* 0x000f280008000a00 */
[----:B------:R-:W5:Y:S04]  /*42b0*/  LDS.64 R88, [R213+UR7+0x1800] ;  /* 0x00180007d5587984 */ /* 0x000f680008000a00 */
[----:B------:R-:W5:Y:S04]  /*42c0*/  LDS.64 R90, [R213+UR7+0x1c00] ;  /* 0x001c0007d55a7984 */ /* 0x000f680008000a00 */
[----:B------:R-:W5:Y:S04]  /*42d0*/  LDS.64 R84, [R212+UR7+0x1800] ;  /* 0x00180007d4547984 */ /* 0x000f680008000a00 */
[----:B------:R-:W5:Y:S01]  /*42e0*/  LDS.64 R86, [R212+UR7+0x1c00] ;  /* 0x001c0007d4567984 */ /* 0x000f620008000a00 */
[----:B-1----:R-:W-:Y:S01]  /*42f0*/  FADD R52, -R113, R236 ;  /* 0x000000ec71347221 */ /* 0x002fe20000000100 */
[----:B------:R-:W-:Y:S01]  /*4300*/  FMUL R72, R72, 1.4426950216293334961 ;  /* 0x3fb8aa3b48487820 */ /* 0x000fe20000400000 */
[----:B------:R-:W1:Y:S01]  /*4310*/  MUFU.EX2 R116, R116 ;  /* 0x0000007400747308 */ /* 0x000e620000000800 */
[----:B0-----:R-:W-:Y:S01]  /*4320*/  F2FP.F16.E4M3.UNPACK_B R73, R45 ;  /* 0x0000002dff49723e */ /* 0x001fe200020006ff */
[----:B------:R-:W-:Y:S01]  /*4330*/  FMUL R118, R52, 1.4426950216293334961 ;  /* 0x3fb8aa3b34767820 */ /* 0x000fe20000400000 */
[----:B------:R-:W-:Y:S01]  /*4340*/  FADD R52, -R112, R235 ;  /* 0x000000eb70347221 */ /* 0x000fe20000000100 */
[-C--:B------:R-:W-:Y:S01]  /*4350*/  F2FP.F16.E4M3.UNPACK_B R74, R48.reuse ;  /* 0x00000030ff4a723e */ /* 0x080fe200020006ff */
[----:B------:R-:W-:Y:S03]  /*4360*/  LDS.64 R92, [R210+UR7+0x1000] ;  /* 0x00100007d25c7984 */ /* 0x000fe60008000a00 */
[----:B------:R0:W4:Y:S01]  /*4370*/  MUFU.EX2 R117, R72 ;  /* 0x0000004800757308 */ /* 0x0001220000000800 */
[----:B------:R-:W-:Y:S01]  /*4380*/  FMUL R52, R52, 1.4426950216293334961 ;  /* 0x3fb8aa3b34347820 */ /* 0x000fe20000400000 */
[----:B------:R-:W-:Y:S01]  /*4390*/  F2FP.F16.E4M3.UNPACK_B R75, R49 ;  /* 0x00000031ff4b723e */ /* 0x000fe200020006ff */
[----:B------:R-:W-:Y:S01]  /*43a0*/  LDS.64 R94, [R210+UR7+0x1400] ;  /* 0x00140007d25e7984 */ /* 0x000fe20008000a00 */
[----:B------:R-:W-:-:S02]  /*43b0*/  F2FP.F16.E4M3.UNPACK_B R106, R48.H1 ;  /* 0x00000030ff6a723e */ /* 0x000fc400030006ff */
[----:B------:R-:W-:Y:S01]  /*43c0*/  F2FP.F16.E4M3.UNPACK_B R107, R49.H1 ;  /* 0x00000031ff6b723e */ /* 0x000fe200030006ff */
[----:B------:R-:W-:Y:S01]  /*43d0*/  LDS.64 R80, [R211+UR7+0x1800] ;  /* 0x00180007d3507984 */ /* 0x000fe20008000a00 */
[----:B------:R-:W5:Y:S01]  /*43e0*/  MUFU.EX2 R118, R118 ;  /* 0x0000007600767308 */ /* 0x000f620000000800 */
[C---:B-1----:R-:W-:Y:S01]  /*43f0*/  FMUL R60, R116.reuse, R60 ;  /* 0x0000003c743c7220 */ /* 0x042fe20000400000 */
[C---:B------:R-:W-:Y:S01]  /*4400*/  FMUL R61, R116.reuse, R61 ;  /* 0x0000003d743d7220 */ /* 0x040fe20000400000 */
[----:B0-----:R-:W-:Y:S01]  /*4410*/  F2FP.F16.E4M3.UNPACK_B R72, R44 ;  /* 0x0000002cff48723e */ /* 0x001fe200020006ff */
[----:B--2---:R-:W-:Y:S02]  /*4420*/  IMAD.MOV.U32 R53, RZ, RZ, R102 ;  /* 0x000000ffff357224 */ /* 0x004fe400078e0066 */
[C---:B------:R-:W-:Y:S01]  /*4430*/  FMUL R68, R116.reuse, R68 ;  /* 0x0000004474447220 */ /* 0x040fe20000400000 */
[----:B---3--:R-:W-:Y:S02]  /*4440*/  IMAD.MOV.U32 R54, RZ, RZ, R96 ;  /* 0x000000ffff367224 */ /* 0x008fe400078e0060 */
[----:B------:R-:W-:Y:S01]  /*4450*/  FMUL R69, R116, R69 ;  /* 0x0000004574457220 */ /* 0x000fe20000400000 */
[----:B------:R0:W1:Y:S01]  /*4460*/  MUFU.EX2 R119, R52 ;  /* 0x0000003400777308 */ /* 0x0000620000000800 */
[C---:B----4-:R-:W-:Y:S01]  /*4470*/  FMUL R62, R117.reuse, R62 ;  /* 0x0000003e753e7220 */ /* 0x050fe20000400000 */
[----:B------:R-:W-:Y:S01]  /*4480*/  FMUL R63, R117, R63 ;  /* 0x0000003f753f7220 */ /* 0x000fe20000400000 */
[----:B------:R-:W-:-:S02]  /*4490*/  IMAD.MOV.U32 R55, RZ, RZ, R98 ;  /* 0x000000ffff377224 */ /* 0x000fc400078e0062 */
[C---:B------:R-:W-:Y:S01]  /*44a0*/  FMUL R70, R117.reuse, R70 ;  /* 0x0000004675467220 */ /* 0x040fe20000400000 */
[----:B------:R-:W-:Y:S01]  /*44b0*/  FMUL R71, R117, R71 ;  /* 0x0000004775477220 */ /* 0x000fe20000400000 */
[----:B------:R-:W-:Y:S01]  /*44c0*/  IMAD.MOV.U32 R56, RZ, RZ, R100 ;  /* 0x000000ffff387224 */ /* 0x000fe200078e0064 */
[----:B------:R-:W-:Y:S01]  /*44d0*/  F2FP.F16.E4M3.UNPACK_B R104, R44.H1 ;  /* 0x0000002cff68723e */ /* 0x000fe200030006ff */
[----:B------:R-:W-:Y:S01]  /*44e0*/  IMAD.MOV.U32 R57, RZ, RZ, R102 ;  /* 0x000000ffff397224 */ /* 0x000fe200078e0066 */
[----:B------:R-:W-:Y:S01]  /*44f0*/  F2FP.F16.E4M3.UNPACK_B R105, R45.H1 ;  /* 0x0000002dff69723e */ /* 0x000fe200030006ff */
[----:B0-----:R-:W-:Y:S01]  /*4500*/  IMAD.MOV.U32 R52, RZ, RZ, R100 ;  /* 0x000000ffff347224 */ /* 0x001fe200078e0064 */
[----:B------:R-:W-:Y:S01]  /*4510*/  LDS.64 R82, [R211+UR7+0x1c00] ;  /* 0x001c0007d3527984 */ /* 0x000fe20008000a00 */
[----:B------:R-:W-:Y:S02]  /*4520*/  IMAD.MOV.U32 R58, RZ, RZ, R96 ;  /* 0x000000ffff3a7224 */ /* 0x000fe400078e0060 */
[----:B------:R-:W-:-:S02]  /*4530*/  IMAD.MOV.U32 R59, RZ, RZ, R98 ;  /* 0x000000ffff3b7224 */ /* 0x000fc400078e0062 */
[C---:B-----5:R-:W-:Y:S01]  /*4540*/  FMUL R76, R118.reuse, R76 ;  /* 0x0000004c764c7220 */ /* 0x060fe20000400000 */
[C---:B------:R-:W-:Y:S01]  /*4550*/  FMUL R77, R118.reuse, R77 ;  /* 0x0000004d764d7220 */ /* 0x040fe20000400000 */
[----:B------:R-:W-:Y:S01]  /*4560*/  HMMA.16816.F32 R60, R52, R72, R60 ;  /* 0x00000048343c723c */ /* 0x000fe2000000183c */
[C---:B-1----:R-:W-:Y:S01]  /*4570*/  FMUL R78, R119.reuse, R78 ;  /* 0x0000004e774e7220 */ /* 0x042fe20000400000 */
[C---:B------:R-:W-:Y:S01]  /*4580*/  FMUL R79, R119.reuse, R79 ;  /* 0x0000004f774f7220 */ /* 0x040fe20000400000 */
[----:B------:R-:W0:Y:S03]  /*4590*/  LDS.64 R44, [R211+UR7+0x1000] ;  /* 0x00100007d32c7984 */ /* 0x000e260008000a00 */
[----:B------:R-:W-:Y:S01]  /*45a0*/  HMMA.16816.F32 R68, R56, R74, R68 ;  /* 0x0000004a3844723c */ /* 0x000fe20000001844 */
[C---:B------:R-:W-:Y:S01]  /*45b0*/  FMUL R52, R118.reuse, R64 ;  /* 0x0000004076347220 */ /* 0x040fe20000400000 */
[----:B------:R-:W-:Y:S01]  /*45c0*/  FMUL R53, R118, R65 ;  /* 0x0000004176357220 */ /* 0x000fe20000400000 */
[C---:B------:R-:W-:Y:S01]  /*45d0*/  FMUL R54, R119.reuse, R66 ;  /* 0x0000004277367220 */ /* 0x040fe20000400000 */
[----:B------:R-:W-:Y:S01]  /*45e0*/  FMUL R55, R119, R67 ;  /* 0x0000004377377220 */ /* 0x000fe20000400000 */
[--C-:B------:R-:W-:Y:S01]  /*45f0*/  IMAD.MOV.U32 R64, RZ, RZ, R88.reuse ;  /* 0x000000ffff407224 */ /* 0x100fe200078e0058 */
[----:B------:R-:W1:Y:S01]  /*4600*/  LDS.64 R48, [R211+UR7+0x1400] ;  /* 0x00140007d3307984 */ /* 0x000e620008000a00 */
[----:B------:R-:W-:-:S02]  /*4610*/  IMAD.MOV.U32 R56, RZ, RZ, R88 ;  /* 0x000000ffff387224 */ /* 0x000fc400078e0058 */
[--C-:B------:R-:W-:Y:S02]  /*4620*/  IMAD.MOV.U32 R65, RZ, RZ, R90.reuse ;  /* 0x000000ffff417224 */ /* 0x100fe400078e005a */
[----:B------:R-:W-:Y:S02]  /*4630*/  IMAD.MOV.U32 R57, RZ, RZ, R90 ;  /* 0x000000ffff397224 */ /* 0x000fe400078e005a */
[--C-:B------:R-:W-:Y:S02]  /*4640*/  IMAD.MOV.U32 R66, RZ, RZ, R84.reuse ;  /* 0x000000ffff427224 */ /* 0x100fe400078e0054 */
[----:B------:R-:W-:Y:S02]  /*4650*/  IMAD.MOV.U32 R58, RZ, RZ, R84 ;  /* 0x000000ffff3a7224 */ /* 0x000fe400078e0054 */
[--C-:B------:R-:W-:Y:S02]  /*4660*/  IMAD.MOV.U32 R67, RZ, RZ, R86.reuse ;  /* 0x000000ffff437224 */ /* 0x100fe400078e0056 */
[----:B------:R-:W-:-:S05]  /*4670*/  IMAD.MOV.U32 R59, RZ, RZ, R86 ;  /* 0x000000ffff3b7224 */ /* 0x000fca00078e0056 */
[----:B------:R-:W-:Y:S01]  /*4680*/  HMMA.16816.F32 R76, R64, R74, R76 ;  /* 0x0000004a404c723c */ /* 0x000fe2000000184c */
[----:B------:R-:W-:Y:S05]  /*4690*/  LDS.64 R74, [R210+UR7+0x1c00] ;  /* 0x001c0007d24a7984 */ /* 0x000fea0008000a00 */
[----:B------:R-:W-:Y:S01]  /*46a0*/  HMMA.16816.F32 R52, R56, R72, R52 ;  /* 0x000000483834723c */ /* 0x000fe20000001834 */
[----:B------:R-:W2:Y:S01]  /*46b0*/  LDS.64 R72, [R210+UR7+0x1800] ;  /* 0x00180007d2487984 */ /* 0x000ea20008000a00 */
[----:B------:R-:W-:Y:S02]  /*46c0*/  IMAD.MOV.U32 R64, RZ, RZ, R101 ;  /* 0x000000ffff407224 */ /* 0x000fe400078e0065 */
[----:B------:R-:W-:-:S02]  /*46d0*/  IMAD.MOV.U32 R65, RZ, RZ, R103 ;  /* 0x000000ffff417224 */ /* 0x000fc400078e0067 */
[----:B------:R-:W-:Y:S02]  /*46e0*/  IMAD.MOV.U32 R66, RZ, RZ, R97 ;  /* 0x000000ffff427224 */ /* 0x000fe400078e0061 */
[----:B------:R-:W-:Y:S02]  /*46f0*/  IMAD.MOV.U32 R56, RZ, RZ, R101 ;  /* 0x000000ffff387224 */ /* 0x000fe400078e0065 */
[----:B------:R-:W-:Y:S02]  /*4700*/  IMAD.MOV.U32 R57, RZ, RZ, R103 ;  /* 0x000000ffff397224 */ /* 0x000fe400078e0067 */
[----:B------:R-:W-:Y:S02]  /*4710*/  IMAD.MOV.U32 R58, RZ, RZ, R97 ;  /* 0x000000ffff3a7224 */ /* 0x000fe400078e0061 */
[--C-:B------:R-:W-:Y:S02]  /*4720*/  IMAD.MOV.U32 R67, RZ, RZ, R99.reuse ;  /* 0x000000ffff437224 */ /* 0x100fe400078e0063 */
[----:B------:R-:W-:-:S05]  /*4730*/  IMAD.MOV.U32 R59, RZ, RZ, R99 ;  /* 0x000000ffff3b7224 */ /* 0x000fca00078e0063 */
[----:B------:R-:W-:Y:S06]  /*4740*/  HMMA.16816.F32 R68, R64, R106, R68 ;  /* 0x0000006a4044723c */ /* 0x000fec0000001844 */
[----:B------:R-:W-:Y:S01]  /*4750*/  HMMA.16816.F32 R60, R56, R104, R60 ;  /* 0x00000068383c723c */ /* 0x000fe2000000183c */
[----:B------:R-:W-:Y:S02]  /*4760*/  IMAD.MOV.U32 R64, RZ, RZ, R89 ;  /* 0x000000ffff407224 */ /* 0x000fe400078e0059 */
[----:B------:R-:W-:Y:S02]  /*4770*/  IMAD.MOV.U32 R65, RZ, RZ, R91 ;  /* 0x000000ffff417224 */ /* 0x000fe400078e005b */
[----:B------:R-:W-:-:S02]  /*4780*/  IMAD.MOV.U32 R66, RZ, RZ, R85 ;  /* 0x000000ffff427224 */ /* 0x000fc400078e0055 */
[----:B------:R-:W-:Y:S02]  /*4790*/  IMAD.MOV.U32 R56, RZ, RZ, R89 ;  /* 0x000000ffff387224 */ /* 0x000fe400078e0059 */
[----:B------:R-:W-:Y:S02]  /*47a0*/  IMAD.MOV.U32 R57, RZ, RZ, R91 ;  /* 0x000000ffff397224 */ /* 0x000fe400078e005b */
[----:B------:R-:W-:Y:S02]  /*47b0*/  IMAD.MOV.U32 R58, RZ, RZ, R85 ;  /* 0x000000ffff3a7224 */ /* 0x000fe400078e0055 */
[--C-:B------:R-:W-:Y:S02]  /*47c0*/  IMAD.MOV.U32 R67, RZ, RZ, R87.reuse ;  /* 0x000000ffff437224 */ /* 0x100fe400078e0057 */
[----:B------:R-:W-:-:S05]  /*47d0*/  IMAD.MOV.U32 R59, RZ, RZ, R87 ;  /* 0x000000ffff3b7224 */ /* 0x000fca00078e0057 */
[----:B------:R-:W-:Y:S06]  /*47e0*/  HMMA.16816.F32 R76, R64, R106, R76 ;  /* 0x0000006a404c723c */ /* 0x000fec000000184c */
[----:B------:R-:W-:Y:S01]  /*47f0*/  HMMA.16816.F32 R52, R56, R104, R52 ;  /* 0x000000683834723c */ /* 0x000fe20000001834 */
[----:B------:R-:W-:Y:S01]  /*4800*/  F2FP.F16.E4M3.UNPACK_B R84, R50 ;  /* 0x00000032ff54723e */ /* 0x000fe200020006ff */
[----:B0-----:R-:W-:Y:S01]  /*4810*/  IMAD.MOV.U32 R64, RZ, RZ, R44 ;  /* 0x000000ffff407224 */ /* 0x001fe200078e002c */
[----:B------:R-:W-:Y:S01]  /*4820*/  F2FP.F16.E4M3.UNPACK_B R85, R51 ;  /* 0x00000033ff55723e */ /* 0x000fe200020006ff */
[----:B-1----:R-:W-:Y:S01]  /*4830*/  IMAD.MOV.U32 R65, RZ, RZ, R48 ;  /* 0x000000ffff417224 */ /* 0x002fe200078e0030 */
[----:B------:R-:W-:Y:S01]  /*4840*/  F2FP.F16.E4M3.UNPACK_B R88, R46 ;  /* 0x0000002eff58723e */ /* 0x000fe200020006ff */
[----:B------:R-:W-:Y:S01]  /*4850*/  IMAD.MOV.U32 R66, RZ, RZ, R92 ;  /* 0x000000ffff427224 */ /* 0x000fe200078e005c */
[----:B------:R-:W-:Y:S01]  /*4860*/  F2FP.F16.E4M3.UNPACK_B R89, R47 ;  /* 0x0000002fff59723e */ /* 0x000fe200020006ff */
[----:B------:R-:W-:-:S02]  /*4870*/  IMAD.MOV.U32 R67, RZ, RZ, R94 ;  /* 0x000000ffff437224 */ /* 0x000fc400078e005e */
[----:B------:R-:W-:Y:S02]  /*4880*/  IMAD.MOV.U32 R56, RZ, RZ, R44 ;  /* 0x000000ffff387224 */ /* 0x000fe400078e002c */
[----:B------:R-:W-:Y:S02]  /*4890*/  IMAD.MOV.U32 R57, RZ, RZ, R48 ;  /* 0x000000ffff397224 */ /* 0x000fe400078e0030 */
[----:B------:R-:W-:Y:S02]  /*48a0*/  IMAD.MOV.U32 R58, RZ, RZ, R92 ;  /* 0x000000ffff3a7224 */ /* 0x000fe400078e005c */
[----:B------:R-:W-:Y:S01]  /*48b0*/  IMAD.MOV.U32 R59, RZ, RZ, R94 ;  /* 0x000000ffff3b7224 */ /* 0x000fe200078e005e */
[----:B------:R-:W-:Y:S06]  /*48c0*/  HMMA.16816.F32 R68, R64, R84, R68 ;  /* 0x000000544044723c */ /* 0x000fec0000001844 */
[----:B------:R-:W-:Y:S01]  /*48d0*/  HMMA.16816.F32 R60, R56, R88, R60 ;  /* 0x00000058383c723c */ /* 0x000fe2000000183c */
[----:B------:R-:W-:-:S02]  /*48e0*/  IMAD.MOV.U32 R64, RZ, RZ, R80 ;  /* 0x000000ffff407224 */ /* 0x000fc400078e0050 */
[----:B------:R-:W-:Y:S02]  /*48f0*/  IMAD.MOV.U32 R65, RZ, RZ, R82 ;  /* 0x000000ffff417224 */ /* 0x000fe400078e0052 */
[----:B--2---:R-:W-:Y:S02]  /*4900*/  IMAD.MOV.U32 R66, RZ, RZ, R72 ;  /* 0x000000ffff427224 */ /* 0x004fe400078e0048 */
[----:B------:R-:W-:Y:S02]  /*4910*/  IMAD.MOV.U32 R67, RZ, RZ, R74 ;  /* 0x000000ffff437224 */ /* 0x000fe400078e004a */
[----:B------:R-:W-:Y:S02]  /*4920*/  IMAD.MOV.U32 R56, RZ, RZ, R80 ;  /* 0x000000ffff387224 */ /* 0x000fe400078e0050 */
[----:B------:R-:W-:Y:S02]  /*4930*/  IMAD.MOV.U32 R57, RZ, RZ, R82 ;  /* 0x000000ffff397224 */ /* 0x000fe400078e0052 */
[----:B------:R-:W-:-:S02]  /*4940*/  IMAD.MOV.U32 R58, RZ, RZ, R72 ;  /* 0x000000ffff3a7224 */ /* 0x000fc400078e0048 */
[----:B------:R-:W-:Y:S01]  /*4950*/  IMAD.MOV.U32 R59, RZ, RZ, R74 ;  /* 0x000000ffff3b7224 */ /* 0x000fe200078e004a */
[----:B------:R-:W-:Y:S06]  /*4960*/  HMMA.16816.F32 R76, R64, R84, R76 ;  /* 0x00000054404c723c */ /* 0x000fec000000184c */
[----:B------:R-:W-:Y:S01]  /*4970*/  HMMA.16816.F32 R52, R56, R88, R52 ;  /* 0x000000583834723c */ /* 0x000fe20000001834 */
[----:B------:R-:W-:Y:S01]  /*4980*/  UIADD3 UR6, UR6, 0x40, URZ ;  /* 0x0000004006067890 */ /* 0x000fe2000fffe03f */
[----:B------:R-:W-:Y:S01]  /*4990*/  F2FP.F16.E4M3.UNPACK_B R84, R46.H1 ;  /* 0x0000002eff54723e */ /* 0x000fe200030006ff */
[--C-:B------:R-:W-:Y:S01]  /*49a0*/  IMAD.MOV.U32 R48, RZ, RZ, R45.reuse ;  /* 0x000000ffff307224 */ /* 0x100fe200078e002d */
[----:B------:R-:W-:Y:S01]  /*49b0*/  F2FP.F16.E4M3.UNPACK_B R85, R47.H1 ;  /* 0x0000002fff55723e */ /* 0x000fe200030006ff */
[----:B------:R-:W-:-:S02]  /*49c0*/  IMAD.MOV.U32 R44, RZ, RZ, R45 ;  /* 0x000000ffff2c7224 */ /* 0x000fc400078e002d */
[----:B------:R-:W-:Y:S02]  /*49d0*/  IMAD.MOV.U32 R45, RZ, RZ, R49 ;  /* 0x000000ffff2d7224 */ /* 0x000fe400078e0031 */
[----:B------:R-:W-:Y:S02]  /*49e0*/  IMAD.MOV.U32 R46, RZ, RZ, R93 ;  /* 0x000000ffff2e7224 */ /* 0x000fe400078e005d */
[----:B------:R-:W-:Y:S01]  /*49f0*/  IMAD.MOV.U32 R47, RZ, RZ, R95 ;  /* 0x000000ffff2f7224 */ /* 0x000fe200078e005f */
[----:B------:R-:W-:Y:S01]  /*4a00*/  ISETP.LE.AND P2, PT, R231, UR6, PT ;  /* 0x00000006e7007c0c */ /* 0x000fe2000bf43270 */
[----:B------:R-:W-:Y:S01]  /*4a10*/  IMAD.MOV.U32 R64, RZ, RZ, R81 ;  /* 0x000000ffff407224 */ /* 0x000fe200078e0051 */
[----:B------:R-:W-:Y:S01]  /*4a20*/  F2FP.F16.E4M3.UNPACK_B R86, R50.H1 ;  /* 0x00000032ff56723e */ /* 0x000fe200030006ff */
[----:B------:R-:W-:Y:S01]  /*4a30*/  IMAD.MOV.U32 R50, RZ, RZ, R93 ;  /* 0x000000ffff327224 */ /* 0x000fe200078e005d */
[----:B------:R-:W-:Y:S01]  /*4a40*/  F2FP.F16.E4M3.UNPACK_B R87, R51.H1 ;  /* 0x00000033ff57723e */ /* 0x000fe200030006ff */
[----:B------:R-:W-:Y:S01]  /*4a50*/  IMAD.MOV.U32 R51, RZ, RZ, R95 ;  /* 0x000000ffff337224 */ /* 0x000fe200078e005f */
[----:B------:R-:W-:Y:S01]  /*4a60*/  HMMA.16816.F32 R60, R44, R84, R60 ;  /* 0x000000542c3c723c */ /* 0x000fe2000000183c */
[----:B------:R-:W-:-:S02]  /*4a70*/  IMAD.MOV.U32 R65, RZ, RZ, R83 ;  /* 0x000000ffff417224 */ /* 0x000fc400078e0053 */
[----:B------:R-:W-:Y:S02]  /*4a80*/  IMAD.MOV.U32 R66, RZ, RZ, R73 ;  /* 0x000000ffff427224 */ /* 0x000fe400078e0049 */
[----:B------:R-:W-:Y:S02]  /*4a90*/  IMAD.MOV.U32 R67, RZ, RZ, R75 ;  /* 0x000000ffff437224 */ /* 0x000fe400078e004b */
[----:B------:R-:W-:Y:S02]  /*4aa0*/  IMAD.MOV.U32 R44, RZ, RZ, R81 ;  /* 0x000000ffff2c7224 */ /* 0x000fe400078e0051 */
[----:B------:R-:W-:Y:S02]  /*4ab0*/  IMAD.MOV.U32 R45, RZ, RZ, R83 ;  /* 0x000000ffff2d7224 */ /* 0x000fe400078e0053 */
[----:B------:R-:W-:Y:S02]  /*4ac0*/  IMAD.MOV.U32 R46, RZ, RZ, R73 ;  /* 0x000000ffff2e7224 */ /* 0x000fe400078e0049 */
[----:B------:R-:W-:Y:S01]  /*4ad0*/  IMAD.MOV.U32 R47, RZ, RZ, R75 ;  /* 0x000000ffff2f7224 */ /* 0x000fe200078e004b */
[----:B------:R-:W-:Y:S01]  /*4ae0*/  HMMA.16816.F32 R68, R48, R86, R68 ;  /* 0x000000563044723c */ /* 0x000fe20000001844 */
[----:B------:R-:W-:-:S02]  /*4af0*/  ULEA UR5, UR13, UR5, 0x6 ;  /* 0x000000050d057291 */ /* 0x000fc4000f8e303f */
[----:B------:R-:W-:-:S03]  /*4b00*/  ULEA UR4, UR14, UR4, 0x6 ;  /* 0x000000040e047291 */ /* 0x000fc6000f8e303f */
[----:B------:R-:W-:Y:S01]  /*4b10*/  HMMA.16816.F32 R76, R44, R86, R76 ;  /* 0x000000562c4c723c */ /* 0x000fe2000000184c */
[----:B------:R-:W-:Y:S01]  /*4b20*/  FFMA R228, R118, R228, R109 ;  /* 0x000000e476e47223 */ /* 0x000fe2000000006d */
[----:B------:R-:W-:Y:S01]  /*4b30*/  FFMA R230, R116, R230, R111 ;  /* 0x000000e674e67223 */ /* 0x000fe2000000006f */
[----:B------:R-:W-:-:S03]  /*4b40*/  FFMA R229, R117, R229, R110 ;  /* 0x000000e575e57223 */ /* 0x000fc6000000006e */
[----:B------:R-:W-:Y:S01]  /*4b50*/  HMMA.16816.F32 R64, R64, R84, R52 ;  /* 0x000000544040723c */ /* 0x000fe20000001834 */
[----:B------:R-:W-:Y:S01]  /*4b60*/  FFMA R227, R119, R227, R108 ;  /* 0x000000e377e37223 */ /* 0x000fe2000000006c */
[----:B------:R-:W-:Y:S02]  /*4b70*/  IMAD.MOV.U32 R238, RZ, RZ, R115 ;  /* 0x000000ffffee7224 */ /* 0x000fe400078e0073 */
[----:B------:R-:W-:Y:S02]  /*4b80*/  IMAD.MOV.U32 R237, RZ, RZ, R114 ;  /* 0x000000ffffed7224 */ /* 0x000fe400078e0072 */
[----:B------:R-:W-:Y:S02]  /*4b90*/  IMAD.MOV.U32 R236, RZ, RZ, R113 ;  /* 0x000000ffffec7224 */ /* 0x000fe400078e0071 */
[----:B------:R-:W-:Y:S01]  /*4ba0*/  IMAD.MOV.U32 R235, RZ, RZ, R112 ;  /* 0x000000ffffeb7224 */ /* 0x000fe200078e0070 */
[----:B------:R-:W-:-:S15]  /*4bb0*/  @!P2 BRA `(.L_x_1) ;  /* 0xffffffd00038a947 */ /* 0x000fde000383ffff */
.L_x_0:
[C---:B------:R-:W-:Y:S01]  /*4bc0*/  FMUL R0, R230.reuse, 8388608 ;  /* 0x4b000000e6007820 */ /* 0x040fe20000400000 */
[----:B------:R-:W-:Y:S01]  /*4bd0*/  FSETP.GEU.AND P1, PT, R230, 1.175494350822287508e-38, PT ;  /* 0x00800000e600780b */ /* 0x000fe20003f2e000 */
[----:B------:R-:W-:Y:S01]  /*4be0*/  FMUL R6, R227, 8388608 ;  /* 0x4b000000e3067820 */ /* 0x000fe20000400000 */
[----:B------:R-:W-:Y:S01]  /*4bf0*/  SHF.R.U32.HI R2, RZ, 0x1, R205 ;  /* 0x00000001ff027819 */ /* 0x000fe200000116cd */
[----:B------:R-:W-:Y:S01]  /*4c00*/  BAR.SYNC.DEFER_BLOCKING 0x0 ;  /* 0x0000000000007b1d */ /* 0x000fe20000010000 */
[----:B------:R-:W-:Y:S02]  /*4c10*/  FSEL R26, R0, R230, !P1 ;  /* 0x000000e6001a7208 */ /* 0x000fe40004800000 */
[----:B------:R-:W-:Y:S02]  /*4c20*/  LOP3.LUT R4, R2, 0xc, RZ, 0xc0, !PT ;  /* 0x0000000c02047812 */ /* 0x000fe400078ec0ff */
[----:B------:R-:W-:Y:S01]  /*4c30*/  LEA R207, R207, UR7, 0x4 ;  /* 0x00000007cfcf7c11 */ /* 0x000fe2000f8e20ff */
[----:B------:R-:W-:Y:S01]  /*4c40*/  VIADD R0, R26, 0xc0cafb0d ;  /* 0xc0cafb0d1a007836 */ /* 0x000fe20000000000 */
[----:B------:R-:W-:Y:S01]  /*4c50*/  FSEL R2, RZ, -23, P1 ;  /* 0xc1b80000ff027808 */ /* 0x000fe20000800000 */
[----:B------:R-:W-:Y:S01]  /*4c60*/  ULDC.64 UR4, c[0x0][0x270] ;  /* 0x00009c0000047ab9 */ /* 0x000fe20000000a00 */
[----:B------:R-:W-:Y:S01]  /*4c70*/  FSETP.GEU.AND P2, PT, R229, 1.175494350822287508e-38, PT ;  /* 0x00800000e500780b */ /* 0x000fe20003f4e000 */
[----:B------:R-:W-:Y:S01]  /*4c80*/  UIMAD UR4, UR8, UR4, URZ ;  /* 0x00000004080472a4 */ /* 0x000fe2000f8e023f */
[----:B-1----:R-:W-:Y:S01]  /*4c90*/  LOP3.LUT R3, R0, 0xff800000, RZ, 0xc0, !PT ;  /* 0xff80000000037812 */ /* 0x002fe200078ec0ff */
[----:B------:R-:W-:-:S02]  /*4ca0*/  IMAD.IADD R0, R4, 0x1, R207 ;  /* 0x0000000104007824 */ /* 0x000fc400078e02cf */
[----:B------:R-:W-:Y:S01]  /*4cb0*/  FMUL R4, R229, 8388608 ;  /* 0x4b000000e5047820 */ /* 0x000fe20000400000 */
[----:B------:R-:W-:Y:S02]  /*4cc0*/  FSETP.GEU.AND P3, PT, R228, 1.175494350822287508e-38, PT ;  /* 0x00800000e400780b */ /* 0x000fe40003f6e000 */
[----:B------:R-:W-:Y:S01]  /*4cd0*/  I2FP.F32.S32 R5, R3 ;  /* 0x0000000300057245 */ /* 0x000fe20000201400 */
[----:B------:R-:W-:Y:S01]  /*4ce0*/  IMAD.IADD R3, R26, 0x1, -R3 ;  /* 0x000000011a037824 */ /* 0x000fe200078e0a03 */
[----:B------:R-:W-:Y:S02]  /*4cf0*/  FSETP.GT.AND P6, PT, |R227|, 8.50705917302346158658e+37, PT ;  /* 0x7e800000e300780b */ /* 0x000fe40003fc4200 */
[----:B------:R-:W-:Y:S01]  /*4d00*/  FSEL R28, R4, R229, !P2 ;  /* 0x000000e5041c7208 */ /* 0x000fe20005000000 */
[----:B------:R-:W-:Y:S01]  /*4d10*/  FFMA.FTZ R2, R5, 1.1920928955078125e-07, R2 ;  /* 0x3400000005027823 */ /* 0x000fe20000010002 */
[----:B------:R-:W-:Y:S01]  /*4d20*/  FMUL R5, R228, 8388608 ;  /* 0x4b000000e4057820 */ /* 0x000fe20000400000 */
[----:B------:R-:W-:Y:S01]  /*4d30*/  FSETP.GEU.AND P5, PT, |R227|, 1.175494350822287508e-38, PT ;  /* 0x00800000e300780b */ /* 0x000fe20003fae200 */
[----:B------:R-:W-:Y:S01]  /*4d40*/  FADD R3, R3, -1 ;  /* 0xbf80000003037421 */ /* 0x000fe20000000000 */
[----:B------:R-:W-:-:S02]  /*4d50*/  FSETP.GEU.AND P4, PT, R227, 1.175494350822287508e-38, PT ;  /* 0x00800000e300780b */ /* 0x000fc40003f8e000 */
[----:B------:R-:W-:Y:S01]  /*4d60*/  FSEL R33, R5, R228, !P3 ;  /* 0x000000e405217208 */ /* 0x000fe20005800000 */
[----:B------:R-:W-:Y:S01]  /*4d70*/  VIADD R5, R28, 0xc0cafb0d ;  /* 0xc0cafb0d1c057836 */ /* 0x000fe20000000000 */
[----:B------:R-:W-:Y:S02]  /*4d80*/  FSEL R46, R6, R227, !P4 ;  /* 0x000000e3062e7208 */ /* 0x000fe40006000000 */
[----:B------:R-:W-:Y:S01]  /*4d90*/  @P6 FMUL R227, R227, 0.25 ;  /* 0x3e800000e3e36820 */ /* 0x000fe20000400000 */
[----:B------:R-:W-:Y:S01]  /*4da0*/  VIADD R7, R33, 0xc0cafb0d ;  /* 0xc0cafb0d21077836 */ /* 0x000fe20000000000 */
[----:B------:R-:W-:Y:S01]  /*4db0*/  LOP3.LUT R5, R5, 0xff800000, RZ, 0xc0, !PT ;  /* 0xff80000005057812 */ /* 0x000fe200078ec0ff */
[----:B------:R-:W-:Y:S01]  /*4dc0*/  @P6 FMUL R67, R67, 0.25 ;  /* 0x3e80000043436820 */ /* 0x000fe20000400000 */
[----:B------:R-:W-:Y:S01]  /*4dd0*/  FSEL R4, RZ, -23, P2 ;  /* 0xc1b80000ff047808 */ /* 0x000fe20001000000 */
[----:B------:R-:W-:Y:S01]  /*4de0*/  @P6 FMUL R66, R66, 0.25 ;  /* 0x3e80000042426820 */ /* 0x000fe20000400000 */
[----:B------:R-:W-:Y:S01]  /*4df0*/  LOP3.LUT R8, R7, 0xff800000, RZ, 0xc0, !PT ;  /* 0xff80000007087812 */ /* 0x000fe200078ec0ff */
[----:B------:R-:W-:Y:S01]  /*4e00*/  @P6 FMUL R79, R79, 0.25 ;  /* 0x3e8000004f4f6820 */ /* 0x000fe20000400000 */
[----:B------:R-:W-:Y:S01]  /*4e10*/  I2FP.F32.S32 R7, R5 ;  /* 0x0000000500077245 */ /* 0x000fe20000201400 */
[----:B------:R-:W-:Y:S01]  /*4e20*/  @P6 FMUL R78, R78, 0.25 ;  /* 0x3e8000004e4e6820 */ /* 0x000fe20000400000 */
[----:B------:R-:W-:Y:S01]  /*4e30*/  FSETP.GT.AND P6, PT, |R230|, 8.50705917302346158658e+37, PT ;  /* 0x7e800000e600780b */ /* 0x000fe20003fc4200 */
[----:B------:R-:W-:Y:S01]  /*4e40*/  @!P5 FMUL R227, R227, 16777216 ;  /* 0x4b800000e3e3d820 */ /* 0x000fe20000400000 */
[----:B------:R-:W-:Y:S01]  /*4e50*/  FSETP.GT.AND P1, PT, |R229|, 8.50705917302346158658e+37, PT ;  /* 0x7e800000e500780b */ /* 0x000fe20003f24200 */
[----:B------:R-:W-:Y:S01]  /*4e60*/  FFMA.FTZ R7, R7, 1.1920928955078125e-07, R4 ;  /* 0x3400000007077823 */ /* 0x000fe20000010004 */
[----:B------:R-:W-:Y:S01]  /*4e70*/  FSETP.GT.AND P2, PT, |R228|, 8.50705917302346158658e+37, PT ;  /* 0x7e800000e400780b */ /* 0x000fe20003f44200 */
[----:B------:R-:W0:Y:S01]  /*4e80*/  MUFU.RCP R4, R227 ;  /* 0x000000e300047308 */ /* 0x000e220000001000 */
[----:B------:R-:W-:Y:S01]  /*4e90*/  FSEL R6, RZ, -23, P3 ;  /* 0xc1b80000ff067808 */ /* 0x000fe20001800000 */
[----:B------:R-:W-:Y:S01]  /*4ea0*/  @!P5 FMUL R67, R67, 16777216 ;  /* 0x4b8000004343d820 */ /* 0x000fe20000400000 */
[----:B------:R-:W-:Y:S01]  /*4eb0*/  FSETP.GEU.AND P3, PT, |R230|, 1.175494350822287508e-38, PT ;  /* 0x00800000e600780b */ /* 0x000fe20003f6e200 */
[----:B------:R-:W-:Y:S01]  /*4ec0*/  @!P5 FMUL R66, R66, 16777216 ;  /* 0x4b8000004242d820 */ /* 0x000fe20000400000 */
[----:B------:R-:W-:Y:S01]  /*4ed0*/  FSEL R10, RZ, -23, P4 ;  /* 0xc1b80000ff0a7808 */ /* 0x000fe20002000000 */
[----:B------:R-:W-:Y:S01]  /*4ee0*/  @!P5 FMUL R79, R79, 16777216 ;  /* 0x4b8000004f4fd820 */ /* 0x000fe20000400000 */
[----:B------:R-:W-:Y:S01]  /*4ef0*/  @!P5 FMUL R78, R78, 16777216 ;  /* 0x4b8000004e4ed820 */ /* 0x000fe20000400000 */
[C---:B------:R-:W-:Y:S01]  /*4f00*/  FSETP.GEU.AND P4, PT, |R229|.reuse, 1.175494350822287508e-38, PT ;  /* 0x00800000e500780b */ /* 0x040fe20003f8e200 */
[----:B------:R-:W-:Y:S01]  /*4f10*/  VIADD R9, R46, 0xc0cafb0d ;  /* 0xc0cafb0d2e097836 */ /* 0x000fe20000000000 */
[----:B------:R-:W-:Y:S01]  /*4f20*/  FSETP.GEU.AND P5, PT, |R228|, 1.175494350822287508e-38, PT ;  /* 0x00800000e400780b */ /* 0x000fe20003fae200 */
[----:B------:R-:W-:Y:S01]  /*4f30*/  @P6 FMUL R230, R230, 0.25 ;  /* 0x3e800000e6e66820 */ /* 0x000fe20000400000 */
[----:B------:R-:W-:Y:S01]  /*4f40*/  @P1 FMUL R229, R229, 0.25 ;  /* 0x3e800000e5e51820 */ /* 0x000fe20000400000 */
[----:B------:R-:W-:Y:S01]  /*4f50*/  @P2 FMUL R228, R228, 0.25 ;  /* 0x3e800000e4e42820 */ /* 0x000fe20000400000 */
[----:B------:R-:W-:Y:S01]  /*4f60*/  LOP3.LUT R11, R9, 0xff800000, RZ, 0xc0, !PT ;  /* 0xff800000090b7812 */ /* 0x000fe200078ec0ff */
[----:B------:R-:W-:Y:S01]  /*4f70*/  @P6 FMUL R61, R61, 0.25 ;  /* 0x3e8000003d3d6820 */ /* 0x000fe20000400000 */
[----:B------:R-:W-:Y:S01]  /*4f80*/  I2FP.F32.S32 R9, R8 ;  /* 0x0000000800097245 */ /* 0x000fe20000201400 */
[----:B------:R-:W-:Y:S01]  /*4f90*/  @!P3 FMUL R230, R230, 16777216 ;  /* 0x4b800000e6e6b820 */ /* 0x000fe20000400000 */
[----:B------:R-:W-:Y:S01]  /*4fa0*/  I2FP.F32.S32 R13, R11 ;  /* 0x0000000b000d7245 */ /* 0x000fe20000201400 */
[C---:B0-----:R-:W-:Y:S01]  /*4fb0*/  FMUL R14, R4.reuse, R79 ;  /* 0x0000004f040e7220 */ /* 0x041fe20000400000 */
[----:B------:R-:W-:Y:S01]  /*4fc0*/  FMUL R17, R4, R78 ;  /* 0x0000004e04117220 */ /* 0x000fe20000400000 */
[----:B------:R-:W-:Y:S01]  /*4fd0*/  @!P4 FMUL R229, R229, 16777216 ;  /* 0x4b800000e5e5c820 */ /* 0x000fe20000400000 */
[----:B------:R-:W-:Y:S01]  /*4fe0*/  FFMA.FTZ R9, R9, 1.1920928955078125e-07, R6 ;  /* 0x3400000009097823 */ /* 0x000fe20000010006 */
[----:B------:R-:W-:Y:S01]  /*4ff0*/  @!P5 FMUL R228, R228, 16777216 ;  /* 0x4b800000e4e4d820 */ /* 0x000fe20000400000 */
[----:B------:R-:W-:Y:S01]  /*5000*/  FFMA.FTZ R10, R13, 1.1920928955078125e-07, R10 ;  /* 0x340000000d0a7823 */ /* 0x000fe2000001000a */
[----:B------:R-:W0:Y:S01]  /*5010*/  MUFU.RCP R15, R230 ;  /* 0x000000e6000f7308 */ /* 0x000e220000001000 */
[C---:B------:R-:W-:Y:S01]  /*5020*/  FMUL R6, R4.reuse, R67 ;  /* 0x0000004304067220 */ /* 0x040fe20000400000 */
[----:B------:R-:W-:Y:S01]  /*5030*/  FMUL R13, R4, R66 ;  /* 0x00000042040d7220 */ /* 0x000fe20000400000 */
[----:B------:R-:W-:Y:S01]  /*5040*/  @P6 FMUL R60, R60, 0.25 ;  /* 0x3e8000003c3c6820 */ /* 0x000fe20000400000 */
[----:B------:R-:W-:Y:S01]  /*5050*/  @P6 FMUL R69, R69, 0.25 ;  /* 0x3e80000045456820 */ /* 0x000fe20000400000 */
[----:B------:R-:W-:Y:S01]  /*5060*/  @P6 FMUL R68, R68, 0.25 ;  /* 0x3e80000044446820 */ /* 0x000fe20000400000 */
[----:B------:R-:W-:Y:S01]  /*5070*/  @P1 FMUL R63, R63, 0.25 ;  /* 0x3e8000003f3f1820 */ /* 0x000fe20000400000 */
[----:B------:R-:W-:Y:S01]  /*5080*/  @P1 FMUL R62, R62, 0.25 ;  /* 0x3e8000003e3e1820 */ /* 0x000fe20000400000 */
[----:B------:R-:W1:Y:S01]  /*5090*/  MUFU.RCP R12, R229 ;  /* 0x000000e5000c7308 */ /* 0x000e620000001000 */
[----:B------:R-:W-:Y:S01]  /*50a0*/  @P1 FMUL R71, R71, 0.25 ;  /* 0x3e80000047471820 */ /* 0x000fe20000400000 */
[----:B------:R-:W-:Y:S01]  /*50b0*/  @P1 FMUL R70, R70, 0.25 ;  /* 0x3e80000046461820 */ /* 0x000fe20000400000 */
[----:B------:R-:W-:Y:S01]  /*50c0*/  @P2 FMUL R77, R77, 0.25 ;  /* 0x3e8000004d4d2820 */ /* 0x000fe20000400000 */
[----:B------:R-:W-:Y:S01]  /*50d0*/  @P2 FMUL R76, R76, 0.25 ;  /* 0x3e8000004c4c2820 */ /* 0x000fe20000400000 */
[----:B------:R-:W-:Y:S01]  /*50e0*/  @!P3 FMUL R61, R61, 16777216 ;  /* 0x4b8000003d3db820 */ /* 0x000fe20000400000 */
[----:B------:R-:W-:Y:S01]  /*50f0*/  @!P3 FMUL R60, R60, 16777216 ;  /* 0x4b8000003c3cb820 */ /* 0x000fe20000400000 */
[----:B------:R-:W-:Y:S01]  /*5100*/  @!P3 FMUL R69, R69, 16777216 ;  /* 0x4b8000004545b820 */ /* 0x000fe20000400000 */
[----:B------:R-:W2:Y:S01]  /*5110*/  MUFU.RCP R4, R228 ;  /* 0x000000e400047308 */ /* 0x000ea20000001000 */
[----:B------:R-:W-:Y:S01]  /*5120*/  @!P3 FMUL R68, R68, 16777216 ;  /* 0x4b8000004444b820 */ /* 0x000fe20000400000 */
[----:B------:R-:W-:Y:S01]  /*5130*/  @!P4 FMUL R63, R63, 16777216 ;  /* 0x4b8000003f3fc820 */ /* 0x000fe20000400000 */
[----:B------:R-:W-:Y:S01]  /*5140*/  @!P4 FMUL R62, R62, 16777216 ;  /* 0x4b8000003e3ec820 */ /* 0x000fe20000400000 */
[----:B------:R-:W-:Y:S01]  /*5150*/  @!P4 FMUL R71, R71, 16777216 ;  /* 0x4b8000004747c820 */ /* 0x000fe20000400000 */
[----:B------:R-:W-:Y:S01]  /*5160*/  @!P4 FMUL R70, R70, 16777216 ;  /* 0x4b8000004646c820 */ /* 0x000fe20000400000 */
[----:B------:R-:W-:Y:S01]  /*5170*/  @P2 FMUL R65, R65, 0.25 ;  /* 0x3e80000041412820 */ /* 0x000fe20000400000 */
[----:B------:R-:W-:Y:S01]  /*5180*/  @P2 FMUL R64, R64, 0.25 ;  /* 0x3e80000040402820 */ /* 0x000fe20000400000 */
[----:B------:R-:W-:Y:S01]  /*5190*/  @!P5 FMUL R77, R77, 16777216 ;  /* 0x4b8000004d4dd820 */ /* 0x000fe20000400000 */
[----:B------:R-:W-:Y:S01]  /*51a0*/  @!P5 FMUL R76, R76, 16777216 ;  /* 0x4b8000004c4cd820 */ /* 0x000fe20000400000 */
[C---:B0-----:R-:W-:Y:S01]  /*51b0*/  FMUL R20, R15.reuse, R61 ;  /* 0x0000003d0f147220 */ /* 0x041fe20000400000 */
[C---:B------:R-:W-:Y:S01]  /*51c0*/  FMUL R23, R15.reuse, R60 ;  /* 0x0000003c0f177220 */ /* 0x040fe20000400000 */
[C---:B------:R-:W-:Y:S01]  /*51d0*/  FMUL R24, R15.reuse, R69 ;  /* 0x000000450f187220 */ /* 0x040fe20000400000 */
[----:B------:R-:W-:Y:S01]  /*51e0*/  FMUL R27, R15, R68 ;  /* 0x000000440f1b7220 */ /* 0x000fe20000400000 */
[C---:B-1----:R-:W-:Y:S01]  /*51f0*/  FMUL R18, R12.reuse, R63 ;  /* 0x0000003f0c127220 */ /* 0x042fe20000400000 */
[C---:B------:R-:W-:Y:S01]  /*5200*/  FMUL R21, R12.reuse, R62 ;  /* 0x0000003e0c157220 */ /* 0x040fe20000400000 */
[C---:B------:R-:W-:Y:S01]  /*5210*/  FMUL R22, R12.reuse, R71 ;  /* 0x000000470c167220 */ /* 0x040fe20000400000 */
[----:B------:R-:W-:Y:S01]  /*5220*/  FMUL R25, R12, R70 ;  /* 0x000000460c197220 */ /* 0x000fe20000400000 */
[----:B------:R-:W-:Y:S01]  /*5230*/  @!P5 FMUL R65, R65, 16777216 ;  /* 0x4b8000004141d820 */ /* 0x000fe20000400000 */
[----:B------:R-:W-:Y:S01]  /*5240*/  @!P5 FMUL R64, R64, 16777216 ;  /* 0x4b8000004040d820 */ /* 0x000fe20000400000 */
[C---:B--2---:R-:W-:Y:S01]  /*5250*/  FMUL R16, R4.reuse, R77 ;  /* 0x0000004d04107220 */ /* 0x044fe20000400000 */
[----:B------:R-:W-:Y:S01]  /*5260*/  FMUL R19, R4, R76 ;  /* 0x0000004c04137220 */ /* 0x000fe20000400000 */
[----:B------:R-:W-:Y:S01]  /*5270*/  F2FP.SATFINITE.E4M3.F32.PACK_AB_MERGE_C R24, R24, R27, RZ ;  /* 0x0000001b1818723e */ /* 0x000fe200048070ff */
[----:B------:R-:W-:Y:S01]  /*5280*/  FMUL R12, R4, R65 ;  /* 0x00000041040c7220 */ /* 0x000fe20000400000 */
[----:B------:R-:W-:Y:S01]  /*5290*/  F2FP.SATFINITE.E4M3.F32.PACK_AB_MERGE_C R23, R20, R23, RZ ;  /* 0x000000171417723e */ /* 0x000fe200048070ff */
[----:B------:R-:W-:Y:S01]  /*52a0*/  FMUL R15, R4, R64 ;  /* 0x00000040040f7220 */ /* 0x000fe20000400000 */
[----:B------:R-:W-:Y:S01]  /*52b0*/  F2FP.SATFINITE.E4M3.F32.PACK_AB_MERGE_C R22, R22, R25, RZ ;  /* 0x000000191616723e */ /* 0x000fe200048070ff */
[----:B------:R-:W-:Y:S01]  /*52c0*/  IMAD.IADD R5, R28, 0x1, -R5 ;  /* 0x000000011c057824 */ /* 0x000fe200078e0a05 */
[----:B------:R-:W-:Y:S01]  /*52d0*/  F2FP.SATFINITE.E4M3.F32.PACK_AB_MERGE_C R21, R18, R21, RZ ;  /* 0x000000151215723e */ /* 0x000fe200048070ff */
[----:B------:R-:W-:Y:S01]  /*52e0*/  IMAD.IADD R8, R33, 0x1, -R8 ;  /* 0x0000000121087824 */ /* 0x000fe200078e0a08 */
[----:B------:R-:W-:Y:S01]  /*52f0*/  F2FP.SATFINITE.E4M3.F32.PACK_AB_MERGE_C R16, R16, R19, RZ ;  /* 0x000000131010723e */ /* 0x000fe200048070ff */
[----:B------:R-:W-:Y:S01]  /*5300*/  FADD R5, R5, -1 ;  /* 0xbf80000005057421 */ /* 0x000fe20000000000 */
[----:B------:R-:W-:Y:S01]  /*5310*/  F2FP.SATFINITE.E4M3.F32.PACK_AB_MERGE_C R19, R6, R13, RZ ;  /* 0x0000000d0613723e */ /* 0x000fe200048070ff */
[----:B------:R-:W-:Y:S01]  /*5320*/  IMAD.IADD R11, R46, 0x1, -R11 ;  /* 0x000000012e0b7824 */ /* 0x000fe200078e0a0b */
[----:B------:R-:W-:Y:S01]  /*5330*/  LOP3.LUT R4, R24, 0xffff, RZ, 0xc0, !PT ;  /* 0x0000ffff18047812 */ /* 0x000fe200078ec0ff */
[----:B------:R-:W-:Y:S01]  /*5340*/  FADD R8, R8, -1 ;  /* 0xbf80000008087421 */ /* 0x000fe20000000000 */
[----:B------:R-:W-:-:S02]  /*5350*/  LOP3.LUT R13, R23, 0xffff, RZ, 0xc0, !PT ;  /* 0x0000ffff170d7812 */ /* 0x000fc400078ec0ff */
[----:B------:R-:W-:Y:S02]  /*5360*/  PRMT R25, R23, 0x7604, R24 ;  /* 0x0000760417197816 */ /* 0x000fe40000000018 */
[----:B------:R-:W-:Y:S01]  /*5370*/  F2FP.SATFINITE.E4M3.F32.PACK_AB_MERGE_C R15, R12, R15, RZ ;  /* 0x0000000f0c0f723e */ /* 0x000fe200048070ff */
[----:B------:R-:W0:Y:S01]  /*5380*/  LDC R24, c[0x0][0x278] ;  /* 0x00009e00ff187b82 */ /* 0x000e220000000800 */
[C---:B------:R-:W-:Y:S01]  /*5390*/  PRMT R23, R21.reuse, 0x7604, R22 ;  /* 0x0000760415177816 */ /* 0x040fe20000000016 */
[----:B------:R-:W-:Y:S01]  /*53a0*/  STS.U16 [R208+UR7], R25 ;  /* 0x00000019d0007988 */ /* 0x000fe20008000407 */
[----:B------:R-:W-:Y:S02]  /*53b0*/  LOP3.LUT R21, R21, 0xffff, RZ, 0xc0, !PT ;  /* 0x0000ffff15157812 */ /* 0x000fe400078ec0ff */
[----:B------:R-:W-:Y:S02]  /*53c0*/  LOP3.LUT R6, R22, 0xffff, RZ, 0xc0, !PT ;  /* 0x0000ffff16067812 */ /* 0x000fe400078ec0ff */
[----:B------:R-:W-:-:S02]  /*53d0*/  SHF.R.U32.HI R4, RZ, 0x8, R4 ;  /* 0x00000008ff047819 */ /* 0x000fc40000011604 */
[----:B------:R-:W-:Y:S02]  /*53e0*/  SHF.R.U32.HI R13, RZ, 0x8, R13 ;  /* 0x00000008ff0d7819 */ /* 0x000fe4000001160d */
[----:B------:R-:W-:Y:S02]  /*53f0*/  F2FP.SATFINITE.E4M3.F32.PACK_AB_MERGE_C R14, R14, R17, RZ ;  /* 0x000000110e0e723e */ /* 0x000fe400048070ff */
[C---:B------:R-:W-:Y:S02]  /*5400*/  PRMT R27, R15.reuse, 0x7604, R16 ;  /* 0x000076040f1b7816 */ /* 0x040fe40000000010 */
[----:B------:R-:W-:Y:S02]  /*5410*/  LOP3.LUT R17, R15, 0xffff, RZ, 0xc0, !PT ;  /* 0x0000ffff0f117812 */ /* 0x000fe400078ec0ff */
[----:B------:R-:W-:Y:S02]  /*5420*/  SHF.R.U32.HI R15, RZ, 0x8, R21 ;  /* 0x00000008ff0f7819 */ /* 0x000fe40000011615 */
[----:B------:R-:W-:-:S02]  /*5430*/  SHF.R.U32.HI R6, RZ, 0x8, R6 ;  /* 0x00000008ff067819 */ /* 0x000fc40000011606 */
[----:B------:R-:W-:Y:S02]  /*5440*/  PRMT R21, R13, 0x7604, R4 ;  /* 0x000076040d157816 */ /* 0x000fe40000000004 */
[----:B------:R-:W-:Y:S02]  /*5450*/  LOP3.LUT R4, R14, 0xffff, RZ, 0xc0, !PT ;  /* 0x0000ffff0e047812 */ /* 0x000fe400078ec0ff */
[----:B------:R-:W-:Y:S01]  /*5460*/  LOP3.LUT R13, R19, 0xffff, RZ, 0xc0, !PT ;  /* 0x0000ffff130d7812 */ /* 0x000fe200078ec0ff */
[----:B------:R-:W-:Y:S01]  /*5470*/  STS.U16 [R208+UR7+0x80], R21 ;  /* 0x00008015d0007988 */ /* 0x000fe20008000407 */
[----:B------:R-:W-:Y:S02]  /*5480*/  LOP3.LUT R12, R16, 0xffff, RZ, 0xc0, !PT ;  /* 0x0000ffff100c7812 */ /* 0x000fe400078ec0ff */
[----:B------:R-:W-:Y:S02]  /*5490*/  PRMT R15, R15, 0x7604, R6 ;  /* 0x000076040f0f7816 */ /* 0x000fe40000000006 */
[----:B------:R-:W-:Y:S01]  /*54a0*/  PRMT R16, R19, 0x7604, R14 ;  /* 0x0000760413107816 */ /* 0x000fe2000000000e */
[----:B------:R-:W-:Y:S01]  /*54b0*/  IMAD.MOV.U32 R19, RZ, RZ, 0x3dc6b27f ;  /* 0x3dc6b27fff137424 */ /* 0x000fe200078e00ff */
[----:B------:R-:W-:-:S02]  /*54c0*/  SHF.R.U32.HI R4, RZ, 0x8, R4 ;  /* 0x00000008ff047819 */ /* 0x000fc40000011604 */
[----:B------:R-:W-:Y:S02]  /*54d0*/  SHF.R.U32.HI R13, RZ, 0x8, R13 ;  /* 0x00000008ff0d7819 */ /* 0x000fe4000001160d */
[C---:B------:R-:W-:Y:S02]  /*54e0*/  LOP3.LUT R6, R208.reuse, 0x40, RZ, 0x3c, !PT ;  /* 0x00000040d0067812 */ /* 0x040fe400078e3cff */
[----:B------:R-:W-:Y:S01]  /*54f0*/  PRMT R18, R13, 0x7604, R4 ;  /* 0x000076040d127816 */ /* 0x000fe20000000004 */
[C---:B------:R-:W-:Y:S01]  /*5500*/  FFMA.FTZ R4, R3.reuse, R19, -0.16845393180847167969 ;  /* 0xbe2c7f3003047423 */ /* 0x040fe20000010013 */
[----:B------:R-:W-:Y:S01]  /*5510*/  SHF.R.U32.HI R12, RZ, 0x8, R12 ;  /* 0x00000008ff0c7819 */ /* 0x000fe2000001160c */
[----:B------:R-:W-:Y:S01]  /*5520*/  STS.U16 [R6+UR7+0x200], R23 ;  /* 0x0002001706007988 */ /* 0x000fe20008000407 */
[----:B------:R-:W-:Y:S01]  /*5530*/  SHF.R.U32.HI R17, RZ, 0x8, R17 ;  /* 0x00000008ff117819 */ /* 0x000fe20000011611 */
[----:B------:R-:W-:Y:S01]  /*5540*/  FFMA.FTZ R4, R3, R4, 0.1716887056827545166 ;  /* 0x3e2fcf2a03047423 */ /* 0x000fe20000010004 */
[C---:B------:R-:W-:Y:S01]  /*5550*/  LOP3.LUT R13, R208.reuse, 0x44, RZ, 0x3c, !PT ;  /* 0x00000044d00d7812 */ /* 0x040fe200078e3cff */
[----:B------:R1:W-:Y:S01]  /*5560*/  STS.U16 [R6+UR7+0x280], R15 ;  /* 0x0002800f06007988 */ /* 0x0003e20008000407 */
[----:B------:R-:W-:Y:S01]  /*5570*/  PRMT R17, R17, 0x7604, R12 ;  /* 0x0000760411117816 */ /* 0x000fe2000000000c */
[----:B------:R-:W-:Y:S01]  /*5580*/  FFMA.FTZ R4, R3, R4, -0.17900948226451873779 ;  /* 0xbe374e4303047423 */ /* 0x000fe20000010004 */
[----:B------:R-:W-:-:S02]  /*5590*/  LOP3.LUT R12, R208, 0x4, RZ, 0x3c, !PT ;  /* 0x00000004d00c7812 */ /* 0x000fc400078e3cff */
[----:B------:R-:W-:Y:S01]  /*55a0*/  SHF.R.U32.HI R205, RZ, 0x5, R205 ;  /* 0x00000005ffcd7819 */ /* 0x000fe200000116cd */
[----:B------:R-:W-:Y:S01]  /*55b0*/  FFMA.FTZ R4, R3, R4, 0.20512372255325317383 ;  /* 0x3e520bf403047423 */ /* 0x000fe20000010004 */
[----:B------:R-:W-:Y:S01]  /*55c0*/  ISETP.GE.U32.AND P5, PT, R28, 0x7f800000, PT ;  /* 0x7f8000001c00780c */ /* 0x000fe20003fa6070 */
[----:B------:R-:W-:Y:S01]  /*55d0*/  STS.U16 [R12+UR7+0x400], R27 ;  /* 0x0004001b0c007988 */ /* 0x000fe20008000407 */
[----:B------:R-:W-:Y:S01]  /*55e0*/  ISETP.GE.U32.AND P1, PT, R26, 0x7f800000, PT ;  /* 0x7f8000001a00780c */ /* 0x000fe20003f26070 */
[----:B-1----:R-:W-:Y:S01]  /*55f0*/  FFMA.FTZ R6, R5, R19, -0.16845393180847167969 ;  /* 0xbe2c7f3005067423 */ /* 0x002fe20000010013 */
[----:B------:R-:W-:Y:S01]  /*5600*/  FFMA.FTZ R4, R3, R4, -0.24046532809734344482 ;  /* 0xbe763c8b03047423 */ /* 0x000fe20000010004 */
[----:B------:R1:W-:Y:S01]  /*5610*/  STS.U16 [R12+UR7+0x480], R17 ;  /* 0x000480110c007988 */ /* 0x0003e20008000407 */
[----:B------:R-:W-:Y:S01]  /*5620*/  SGXT.U32 R15, R205, 0x2 ;  /* 0x00000002cd0f781a */ /* 0x000fe20000000000 */
[----:B------:R-:W-:Y:S01]  /*5630*/  FFMA.FTZ R6, R5, R6, 0.1716887056827545166 ;  /* 0x3e2fcf2a05067423 */ /* 0x000fe20000010006 */
[----:B------:R-:W-:Y:S01]  /*5640*/  FFMA.FTZ R4, R3, R4, 0.28857114911079406738 ;  /* 0x3e93bf9903047423 */ /* 0x000fe20000010004 */
[----:B------:R-:W-:Y:S01]  /*5650*/  STS.U16 [R13+UR7+0x600], R16 ;  /* 0x000600100d007988 */ /* 0x000fe20008000407 */
[----:B------:R-:W-:Y:S01]  /*5660*/  ISETP.GE.U32.AND P4, PT, R33, 0x7f800000, PT ;  /* 0x7f8000002100780c */ /* 0x000fe20003f86070 */
[----:B------:R-:W-:Y:S01]  /*5670*/  FFMA.FTZ R6, R5, R6, -0.17900948226451873779 ;  /* 0xbe374e4305067423 */ /* 0x000fe20000010006 */
[----:B------:R-:W-:Y:S01]  /*5680*/  FFMA.FTZ R4, R3, R4, -0.36067417263984680176 ;  /* 0xbeb8aa4903047423 */ /* 0x000fe20000010004 */
[----:B------:R2:W-:Y:S01]  /*5690*/  STS.U16 [R13+UR7+0x680], R18 ;  /* 0x000680120d007988 */ /* 0x0005e20008000407 */
[----:B0-----:R-:W-:-:S02]  /*56a0*/  IMAD R14, R15, R24, RZ ;  /* 0x000000180f0e7224 */ /* 0x001fc400078e02ff */
[----:B------:R-:W-:Y:S01]  /*56b0*/  FFMA.FTZ R6, R5, R6, 0.20512372255325317383 ;  /* 0x3e520bf405067423 */ /* 0x000fe20000010006 */
[----:B-1----:R-:W-:Y:S01]  /*56c0*/  FADD R12, R11, -1 ;  /* 0xbf8000000b0c7421 */ /* 0x002fe20000000000 */
[----:B------:R-:W-:Y:S01]  /*56d0*/  FFMA.FTZ R11, R8, R19, -0.16845393180847167969 ;  /* 0xbe2c7f30080b7423 */ /* 0x000fe20000010013 */
[----:B------:R-:W-:Y:S01]  /*56e0*/  FFMA.FTZ R4, R3, R4, 0.48089820146560668945 ;  /* 0x3ef6384a03047423 */ /* 0x000fe20000010004 */
[----:B------:R-:W-:Y:S01]  /*56f0*/  FFMA.FTZ R6, R5, R6, -0.24046532809734344482 ;  /* 0xbe763c8b05067423 */ /* 0x000fe20000010006 */
[----:B------:R-:W-:Y:S02]  /*5700*/  IMAD R15, R24, 0x4, R14 ;  /* 0x00000004180f7824 */ /* 0x000fe400078e020e */
[----:B------:R-:W-:Y:S01]  /*5710*/  FFMA.FTZ R11, R8, R11, 0.1716887056827545166 ;  /* 0x3e2fcf2a080b7423 */ /* 0x000fe2000001000b */
[----:B------:R-:W-:Y:S01]  /*5720*/  FFMA.FTZ R4, R3, R4, -0.72134751081466674805 ;  /* 0xbf38aa3b03047423 */ /* 0x000fe20000010004 */
[----:B------:R-:W-:Y:S01]  /*5730*/  FFMA.FTZ R6, R5, R6, 0.28857114911079406738 ;  /* 0x3e93bf9905067423 */ /* 0x000fe20000010006 */
[----:B--2---:R-:W-:Y:S01]  /*5740*/  FFMA.FTZ R13, R12, R19, -0.16845393180847167969 ;  /* 0xbe2c7f300c0d7423 */ /* 0x004fe20000010013 */
[----:B------:R-:W-:Y:S01]  /*5750*/  FFMA.FTZ R11, R8, R11, -0.17900948226451873779 ;  /* 0xbe374e43080b7423 */ /* 0x000fe2000001000b */
[----:B------:R-:W-:Y:S01]  /*5760*/  FMUL R4, R3, R4 ;  /* 0x0000000403047220 */ /* 0x000fe20000400000 */
[----:B------:R-:W-:Y:S01]  /*5770*/  FFMA.FTZ R6, R5, R6, -0.36067417263984680176 ;  /* 0xbeb8aa4905067423 */ /* 0x000fe20000010006 */
[----:B------:R-:W-:Y:S01]  /*5780*/  FFMA.FTZ R13, R12, R13, 0.1716887056827545166 ;  /* 0x3e2fcf2a0c0d7423 */ /* 0x000fe2000001000d */
[----:B------:R-:W-:Y:S01]  /*5790*/  FFMA.FTZ R11, R8, R11, 0.20512372255325317383 ;  /* 0x3e520bf4080b7423 */ /* 0x000fe2000001000b */
[----:B------:R-:W-:Y:S01]  /*57a0*/  FMUL R4, R3, R4 ;  /* 0x0000000403047220 */ /* 0x000fe20000400000 */
[C---:B------:R-:W-:Y:S01]  /*57b0*/  FFMA.FTZ R6, R5.reuse, R6, 0.48089820146560668945 ;  /* 0x3ef6384a05067423 */ /* 0x040fe20000010006 */
[----:B------:R-:W-:Y:S01]  /*57c0*/  FFMA.FTZ R13, R12, R13, -0.17900948226451873779 ;  /* 0xbe374e430c0d7423 */ /* 0x000fe2000001000d */
[----:B------:R-:W-:Y:S01]  /*57d0*/  FFMA.FTZ R11, R8, R11, -0.24046532809734344482 ;  /* 0xbe763c8b080b7423 */ /* 0x000fe2000001000b */
[----:B------:R-:W-:Y:S01]  /*57e0*/  BAR.SYNC.DEFER_BLOCKING 0x0 ;  /* 0x0000000000007b1d */ /* 0x000fe20000010000 */
[----:B------:R-:W-:Y:S01]  /*57f0*/  FFMA.FTZ R6, R5, R6, -0.72134751081466674805 ;  /* 0xbf38aa3b05067423 */ /* 0x000fe20000010006 */
[----:B------:R-:W-:Y:S01]  /*5800*/  FFMA.FTZ R13, R12, R13, 0.20512372255325317383 ;  /* 0x3e520bf40c0d7423 */ /* 0x000fe2000001000d */
[----:B------:R-:W-:Y:S01]  /*5810*/  FFMA.FTZ R11, R8, R11, 0.28857114911079406738 ;  /* 0x3e93bf99080b7423 */ /* 0x000fe2000001000b */
[----:B------:R-:W-:-:S02]  /*5820*/  IMAD R16, R24, 0x4, R15 ;  /* 0x0000000418107824 */ /* 0x000fc400078e020f */
[----:B------:R-:W-:Y:S01]  /*5830*/  FMUL R6, R5, R6 ;  /* 0x0000000605067220 */ /* 0x000fe20000400000 */
[----:B------:R-:W-:Y:S01]  /*5840*/  FFMA.FTZ R13, R12, R13, -0.24046532809734344482 ;  /* 0xbe763c8b0c0d7423 */ /* 0x000fe2000001000d */
[----:B------:R-:W-:Y:S01]  /*5850*/  FFMA.FTZ R11, R8, R11, -0.36067417263984680176 ;  /* 0xbeb8aa49080b7423 */ /* 0x000fe2000001000b */
[----:B------:R-:W-:Y:S01]  /*5860*/  FFMA.FTZ R3, R3, 1.4426950216293334961, R4 ;  /* 0x3fb8aa3b03037823 */ /* 0x000fe20000010004 */
[C---:B------:R-:W-:Y:S01]  /*5870*/  FMUL R6, R5.reuse, R6 ;  /* 0x0000000605067220 */ /* 0x040fe20000400000 */
[----:B------:R-:W-:Y:S02]  /*5880*/  IMAD R17, R24, 0x4, R16 ;  /* 0x0000000418117824 */ /* 0x000fe400078e0210 */
[----:B------:R-:W-:Y:S01]  /*5890*/  FFMA.FTZ R11, R8, R11, 0.48089820146560668945 ;  /* 0x3ef6384a080b7423 */ /* 0x000fe2000001000b */
[----:B------:R-:W-:Y:S01]  /*58a0*/  FFMA.FTZ R13, R12, R13, 0.28857114911079406738 ;  /* 0x3e93bf990c0d7423 */ /* 0x000fe2000001000d */
[----:B------:R-:W-:Y:S01]  /*58b0*/  FFMA.FTZ R6, R5, 1.4426950216293334961, R6 ;  /* 0x3fb8aa3b05067823 */ /* 0x000fe20000010006 */
[----:B------:R-:W-:Y:S01]  /*58c0*/  IMAD R18, R24, 0x4, R17 ;  /* 0x0000000418127824 */ /* 0x000fe200078e0211 */
[----:B------:R-:W0:Y:S01]  /*58d0*/  LDC.64 R4, c[0x0][0x228] ;  /* 0x00008a00ff047b82 */ /* 0x000e220000000a00 */
[----:B------:R-:W-:Y:S01]  /*58e0*/  FFMA.FTZ R11, R8, R11, -0.72134751081466674805 ;  /* 0xbf38aa3b080b7423 */ /* 0x000fe2000001000b */
[----:B------:R-:W-:Y:S01]  /*58f0*/  FFMA.FTZ R13, R12, R13, -0.36067417263984680176 ;  /* 0xbeb8aa490c0d7423 */ /* 0x000fe2000001000d */
[----:B------:R-:W-:-:S02]  /*5900*/  IMAD R19, R24, 0x4, R18 ;  /* 0x0000000418137824 */ /* 0x000fc400078e0212 */
[----:B------:R-:W-:Y:S01]  /*5910*/  FADD R34, R2, R3 ;  /* 0x0000000302227221 */ /* 0x000fe20000000000 */
[----:B------:R-:W-:Y:S01]  /*5920*/  FMUL R11, R8, R11 ;  /* 0x0000000b080b7220 */ /* 0x000fe20000400000 */
[----:B------:R-:W-:Y:S02]  /*5930*/  @P5 IMAD.MOV.U32 R3, RZ, RZ, 0x7f800000 ;  /* 0x7f800000ff035424 */ /* 0x000fe400078e00ff */
[----:B------:R-:W-:Y:S01]  /*5940*/  FFMA.FTZ R13, R12, R13, 0.48089820146560668945 ;  /* 0x3ef6384a0c0d7423 */ /* 0x000fe2000001000d */
[----:B------:R-:W-:Y:S02]  /*5950*/  IMAD R20, R24, 0x4, R19 ;  /* 0x0000000418147824 */ /* 0x000fe400078e0213 */
[----:B------:R-:W-:Y:S01]  /*5960*/  FADD R35, R7, R6 ;  /* 0x0000000607237221 */ /* 0x000fe20000000000 */
[----:B------:R-:W-:Y:S01]  /*5970*/  FMUL R11, R8, R11 ;  /* 0x0000000b080b7220 */ /* 0x000fe20000400000 */
[----:B------:R-:W-:Y:S02]  /*5980*/  @P1 IMAD.MOV.U32 R2, RZ, RZ, 0x7f800000 ;  /* 0x7f800000ff021424 */ /* 0x000fe400078e00ff */
[----:B------:R-:W-:Y:S01]  /*5990*/  @P5 FFMA.FTZ R35, R28, R3, +INF ;  /* 0x7f8000001c235423 */ /* 0x000fe20000010003 */
[----:B------:R-:W-:Y:S01]  /*59a0*/  LOP3.LUT R22, R206, 0x4, RZ, 0x3c, !PT ;  /* 0x00000004ce167812 */ /* 0x000fe200078e3cff */
[----:B------:R-:W-:Y:S01]  /*59b0*/  FFMA.FTZ R13, R12, R13, -0.72134751081466674805 ;  /* 0xbf38aa3b0c0d7423 */ /* 0x000fe2000001000d */
[----:B------:R-:W-:Y:S01]  /*59c0*/  IMAD R21, R24, 0x4, R20 ;  /* 0x0000000418157824 */ /* 0x000fe200078e0214 */
[----:B------:R-:W-:Y:S01]  /*59d0*/  ISETP.GE.U32.AND P5, PT, R46, 0x7f800000, PT ;  /* 0x7f8000002e00780c */ /* 0x000fe20003fa6070 */
[----:B------:R-:W-:Y:S01]  /*59e0*/  FFMA.FTZ R8, R8, 1.4426950216293334961, R11 ;  /* 0x3fb8aa3b08087823 */ /* 0x000fe2000001000b */
[----:B------:R-:W-:Y:S01]  /*59f0*/  @P1 FFMA.FTZ R34, R26, R2, +INF ;  /* 0x7f8000001a221423 */ /* 0x000fe20000010002 */
[----:B------:R-:W1:Y:S01]  /*5a00*/  LDS R40, [R206+UR7] ;  /* 0x00000007ce287984 */ /* 0x000e620008000800 */
[----:B------:R-:W-:Y:S01]  /*5a10*/  FMUL R13, R12, R13 ;  /* 0x0000000d0c0d7220 */ /* 0x000fe20000400000 */
[----:B------:R-:W-:-:S02]  /*5a20*/  IMAD R23, R24, 0x4, R21 ;  /* 0x0000000418177824 */ /* 0x000fc400078e0215 */
[----:B------:R-:W-:Y:S01]  /*5a30*/  FADD R36, R9, R8 ;  /* 0x0000000809247221 */ /* 0x000fe20000000000 */
[----:B------:R-:W-:Y:S01]  /*5a40*/  @P4 IMAD.MOV.U32 R2, RZ, RZ, 0x7f800000 ;  /* 0x7f800000ff024424 */ /* 0x000fe200078e00ff */
[----:B------:R-:W2:Y:S01]  /*5a50*/  LDS R41, [R22+UR7] ;  /* 0x0000000716297984 */ /* 0x000ea20008000800 */
[----:B------:R-:W-:Y:S01]  /*5a60*/  IMAD R3, R232, UR5, RZ ;  /* 0x00000005e8037c24 */ /* 0x000fe2000f8e02ff */
[----:B------:R-:W-:Y:S01]  /*5a70*/  USHF.R.S32.HI UR5, URZ, 0x1f, UR4 ;  /* 0x0000001f3f057899 */ /* 0x000fe20008011404 */
[----:B------:R-:W-:Y:S01]  /*5a80*/  FMUL R13, R12, R13 ;  /* 0x0000000d0c0d7220 */ /* 0x000fe20000400000 */
[----:B------:R-:W3:Y:S01]  /*5a90*/  LDS R206, [R206+UR7+0x100] ;  /* 0x00010007cece7984 */ /* 0x000ee20008000800 */
[----:B------:R-:W-:Y:S02]  /*5aa0*/  IMAD R25, R24, 0x4, R23 ;  /* 0x0000000418197824 */ /* 0x000fe400078e0217 */
[----:B------:R-:W-:Y:S01]  /*5ab0*/  @P4 FFMA.FTZ R36, R33, R2, +INF ;  /* 0x7f80000021244423 */ /* 0x000fe20000010002 */
[----:B0-----:R-:W-:Y:S01]  /*5ac0*/  IADD3 R32, P4, P6, R3, UR4, R4 ;  /* 0x0000000403207c10 */ /* 0x001fe2000fe9e004 */
[----:B------:R0:W4:Y:S01]  /*5ad0*/  LDS R42, [R22+UR7+0x100] ;  /* 0x00010007162a7984 */ /* 0x0001220008000800 */
[----:B------:R-:W-:Y:S01]  /*5ae0*/  SHF.R.S32.HI R2, RZ, 0x1f, R3 ;  /* 0x0000001fff027819 */ /* 0x000fe20000011403 */
[----:B------:R-:W-:Y:S01]  /*5af0*/  FFMA.FTZ R13, R12, 1.4426950216293334961, R13 ;  /* 0x3fb8aa3b0c0d7823 */ /* 0x000fe2000001000d */
[----:B------:R-:W-:Y:S01]  /*5b00*/  IMAD R27, R24, 0x4, R25 ;  /* 0x00000004181b7824 */ /* 0x000fe200078e0219 */
[----:B------:R-:W-:Y:S01]  /*5b10*/  FSETP.NEU.AND P1, PT, R33, RZ, PT ;  /* 0x000000ff2100720b */ /* 0x000fe20003f2d000 */
[----:B------:R-:W-:Y:S01]  /*5b20*/  @P5 IMAD.MOV.U32 R7, RZ, RZ, 0x7f800000 ;  /* 0x7f800000ff075424 */ /* 0x000fe200078e00ff */
[----:B------:R-:W-:Y:S01]  /*5b30*/  IADD3.X R44, R2, UR5, R5, P4, P6 ;  /* 0x00000005022c7c10 */ /* 0x000fe2000a7ec405 */
[----:B------:R-:W-:Y:S01]  /*5b40*/  FADD R37, R10, R13 ;  /* 0x0000000d0a257221 */ /* 0x000fe20000000000 */
[----:B------:R-:W-:Y:S01]  /*5b50*/  IADD3 R2, P4, R14, R32, RZ ;  /* 0x000000200e027210 */ /* 0x000fe20007f9e0ff */
[----:B------:R-:W-:-:S02]  /*5b60*/  IMAD R29, R24, 0x4, R27 ;  /* 0x00000004181d7824 */ /* 0x000fc400078e021b */
[----:B------:R-:W-:Y:S01]  /*5b70*/  @P5 FFMA.FTZ R37, R46, R7, +INF ;  /* 0x7f8000002e255423 */ /* 0x000fe20000010007 */
[-C--:B------:R-:W-:Y:S01]  /*5b80*/  IADD3 R4, P6, R15, R32.reuse, RZ ;  /* 0x000000200f047210 */ /* 0x080fe20007fde0ff */
[----:B------:R-:W-:Y:S01]  /*5b90*/  ULDC UR4, c[0x0][0x27c] ;  /* 0x00009f0000047ab9 */ /* 0x000fe20000000800 */
[----:B------:R-:W-:Y:S01]  /*5ba0*/  IADD3 R6, P5, R16, R32, RZ ;  /* 0x0000002010067210 */ /* 0x000fe20007fbe0ff */
[----:B------:R-:W-:Y:S01]  /*5bb0*/  IMAD R31, R24, 0x4, R29 ;  /* 0x00000004181f7824 */ /* 0x000fe200078e021d */
[----:B------:R-:W-:Y:S01]  /*5bc0*/  LEA.HI.X.SX32 R3, R14, R44, 0x1, P4 ;  /* 0x0000002c0e037211 */ /* 0x000fe200020f0eff */
[----:B------:R-:W-:Y:S01]  /*5bd0*/  UIMAD UR4, UR8, UR4, URZ ;  /* 0x00000004080472a4 */ /* 0x000fe2000f8e023f */
[----:B------:R-:W-:Y:S01]  /*5be0*/  IADD3 R8, P4, R17, R32, RZ ;  /* 0x0000002011087210 */ /* 0x000fe20007f9e0ff */
[----:B------:R-:W-:Y:S01]  /*5bf0*/  IMAD R33, R24, 0x4, R31 ;  /* 0x0000000418217824 */ /* 0x000fe200078e021f */
[-C--:B------:R-:W-:Y:S01]  /*5c00*/  LEA.HI.X.SX32 R5, R15, R44.reuse, 0x1, P6 ;  /* 0x0000002c0f057211 */ /* 0x080fe200030f0eff */
[----:B------:R-:W-:Y:S01]  /*5c10*/  USHF.L.U32 UR6, UR4, 0x2, URZ ;  /* 0x0000000204067899 */ /* 0x000fe2000800063f */
[----:B------:R-:W-:Y:S01]  /*5c20*/  LEA.HI.X.SX32 R7, R16, R44, 0x1, P5 ;  /* 0x0000002c10077211 */ /* 0x000fe200028f0eff */
[----:B------:R-:W-:Y:S01]  /*5c30*/  IMAD R38, R24, 0x4, R33 ;  /* 0x0000000418267824 */ /* 0x000fe200078e0221 */
[-C--:B------:R-:W-:Y:S01]  /*5c40*/  IADD3 R10, P6, R18, R32.reuse, RZ ;  /* 0x00000020120a7210 */ /* 0x080fe20007fde0ff */
[----:B------:R-:W-:Y:S01]  /*5c50*/  UIMAD.WIDE UR4, UR4, 0x4, URZ ;  /* 0x00000004040478a5 */ /* 0x000fe2000f8e023f */
[----:B------:R-:W-:Y:S01]  /*5c60*/  IADD3 R12, P5, R19, R32, RZ ;  /* 0x00000020130c7210 */ /* 0x000fe20007fbe0ff */
[----:B------:R-:W-:Y:S01]  /*5c70*/  IMAD R39, R24, 0x4, R38 ;  /* 0x0000000418277824 */ /* 0x000fe200078e0226 */
[----:B------:R-:W-:-:S02]  /*5c80*/  LEA.HI.X.SX32 R9, R17, R44, 0x1, P4 ;  /* 0x0000002c11097211 */ /* 0x000fc400020f0eff */
[----:B------:R-:W-:Y:S02]  /*5c90*/  IADD3 R14, P4, R20, R32, RZ ;  /* 0x00000020140e7210 */ /* 0x000fe40007f9e0ff */
[-C--:B------:R-:W-:Y:S02]  /*5ca0*/  LEA.HI.X.SX32 R11, R18, R44.reuse, 0x1, P6 ;  /* 0x0000002c120b7211 */ /* 0x080fe400030f0eff */
[----:B------:R-:W-:Y:S02]  /*5cb0*/  LEA.HI.X.SX32 R13, R19, R44, 0x1, P5 ;  /* 0x0000002c130d7211 */ /* 0x000fe400028f0eff */
[-C--:B------:R-:W-:Y:S02]  /*5cc0*/  IADD3 R16, P6, R21, R32.reuse, RZ ;  /* 0x0000002015107210 */ /* 0x080fe40007fde0ff */
[----:B------:R-:W-:Y:S02]  /*5cd0*/  IADD3 R18, P5, R23, R32, RZ ;  /* 0x0000002017127210 */ /* 0x000fe40007fbe0ff */
[----:B------:R-:W-:-:S02]  /*5ce0*/  LEA.HI.X.SX32 R15, R20, R44, 0x1, P4 ;  /* 0x0000002c140f7211 */ /* 0x000fc400020f0eff */
[----:B------:R-:W-:Y:S02]  /*5cf0*/  IADD3 R20, P4, R25, R32, RZ ;  /* 0x0000002019147210 */ /* 0x000fe40007f9e0ff */
[-C--:B------:R-:W-:Y:S02]  /*5d00*/  LEA.HI.X.SX32 R17, R21, R44.reuse, 0x1, P6 ;  /* 0x0000002c15117211 */ /* 0x080fe400030f0eff */
[----:B------:R-:W-:Y:S02]  /*5d10*/  LEA.HI.X.SX32 R19, R23, R44, 0x1, P5 ;  /* 0x0000002c17137211 */ /* 0x000fe400028f0eff */
[----:B------:R-:W-:Y:S02]  /*5d20*/  FSETP.NEU.AND P3, PT, R26, RZ, PT ;  /* 0x000000ff1a00720b */ /* 0x000fe40003f6d000 */
[-C--:B0-----:R-:W-:Y:S02]  /*5d30*/  IADD3 R22, P6, R27, R32.reuse, RZ ;  /* 0x000000201b167210 */ /* 0x081fe40007fde0ff */
[----:B------:R-:W-:-:S02]  /*5d40*/  IADD3 R24, P5, R29, R32, RZ ;  /* 0x000000201d187210 */ /* 0x000fc40007fbe0ff */
[----:B------:R-:W-:Y:S02]  /*5d50*/  LEA.HI.X.SX32 R21, R25, R44, 0x1, P4 ;  /* 0x0000002c19157211 */ /* 0x000fe400020f0eff */
[----:B------:R-:W-:Y:S02]  /*5d60*/  IADD3 R26, P4, R31, R32, RZ ;  /* 0x000000201f1a7210 */ /* 0x000fe40007f9e0ff */
[----:B------:R-:W-:Y:S02]  /*5d70*/  FSETP.NEU.AND P2, PT, R28, RZ, PT ;  /* 0x000000ff1c00720b */ /* 0x000fe40003f4d000 */
[-C--:B------:R-:W-:Y:S02]  /*5d80*/  LEA.HI.X.SX32 R23, R27, R44.reuse, 0x1, P6 ;  /* 0x0000002c1b177211 */ /* 0x080fe400030f0eff */
[----:B------:R-:W-:Y:S02]  /*5d90*/  LEA.HI.X.SX32 R25, R29, R44, 0x1, P5 ;  /* 0x0000002c1d197211 */ /* 0x000fe400028f0eff */
[----:B------:R-:W-:-:S02]  /*5da0*/  IADD3 R28, P6, R33, R32, RZ ;  /* 0x00000020211c7210 */ /* 0x000fc40007fde0ff */
[----:B------:R-:W-:Y:S02]  /*5db0*/  IADD3 R30, P5, R38, R32, RZ ;  /* 0x00000020261e7210 */ /* 0x000fe40007fbe0ff */
[----:B------:R-:W-:Y:S02]  /*5dc0*/  LEA.HI.X.SX32 R27, R31, R44, 0x1, P4 ;  /* 0x0000002c1f1b7211 */ /* 0x000fe400020f0eff */
[----:B------:R-:W-:Y:S02]  /*5dd0*/  IADD3 R32, P4, R39, R32, RZ ;  /* 0x0000002027207210 */ /* 0x000fe40007f9e0ff */
[-C--:B------:R-:W-:Y:S02]  /*5de0*/  LEA.HI.X.SX32 R29, R33, R44.reuse, 0x1, P6 ;  /* 0x0000002c211d7211 */ /* 0x080fe400030f0eff */
[----:B-1----:R-:W-:Y:S02]  /*5df0*/  PRMT R43, R40, 0x7770, RZ ;  /* 0x00007770282b7816 */ /* 0x002fe400000000ff */
[----:B------:R-:W-:-:S02]  /*5e00*/  LEA.HI.X.SX32 R33, R39, R44, 0x1, P4 ;  /* 0x0000002c27217211 */ /* 0x000fc400020f0eff */
[C---:B--2---:R-:W-:Y:S01]  /*5e10*/  PRMT R39, R41.reuse, 0x7770, RZ ;  /* 0x0000777029277816 */ /* 0x044fe200000000ff */
[----:B------:R0:W-:Y:S01]  /*5e20*/  STG.E.U8 desc[UR10][R2.64], R43 ;  /* 0x0000002b02007986 */ /* 0x0001e2000c10110a */
[----:B------:R-:W-:Y:S02]  /*5e30*/  PRMT R45, R40, 0x7772, RZ ;  /* 0x00007772282d7816 */ /* 0x000fe400000000ff */
[----:B------:R-:W-:Y:S01]  /*5e40*/  PRMT R47, R41, 0x7772, RZ ;  /* 0x00007772292f7816 */ /* 0x000fe200000000ff */
[----:B------:R1:W-:Y:S01]  /*5e50*/  STG.E.U8 desc[UR10][R4.64], R39 ;  /* 0x0000002704007986 */ /* 0x0003e2000c10110a */
[----:B---3--:R-:W-:Y:S02]  /*5e60*/  PRMT R49, R206, 0x7770, RZ ;  /* 0x00007770ce317816 */ /* 0x008fe400000000ff */
[----:B----4-:R-:W-:Y:S01]  /*5e70*/  PRMT R51, R42, 0x7770, RZ ;  /* 0x000077702a337816 */ /* 0x010fe200000000ff */
[----:B------:R2:W-:Y:S01]  /*5e80*/  STG.E.U8 desc[UR10][R6.64], R45 ;  /* 0x0000002d06007986 */ /* 0x0005e2000c10110a */
[----:B------:R-:W-:-:S02]  /*5e90*/  PRMT R53, R206, 0x7772, RZ ;  /* 0x00007772ce357816 */ /* 0x000fc400000000ff */
[----:B------:R-:W-:Y:S01]  /*5ea0*/  LEA.HI.X.SX32 R31, R38, R44, 0x1, P5 ;  /* 0x0000002c261f7211 */ /* 0x000fe200028f0eff */
[----:B------:R3:W-:Y:S01]  /*5eb0*/  STG.E.U8 desc[UR10][R8.64], R47 ;  /* 0x0000002f08007986 */ /* 0x0007e2000c10110a */
[----:B0-----:R-:W-:Y:S02]  /*5ec0*/  PRMT R3, R42, 0x7772, RZ ;  /* 0x000077722a037816 */ /* 0x001fe400000000ff */
[----:B------:R-:W-:Y:S01]  /*5ed0*/  FSETP.NEU.AND P6, PT, R46, RZ, PT ;  /* 0x000000ff2e00720b */ /* 0x000fe20003fcd000 */
[----:B------:R0:W-:Y:S01]  /*5ee0*/  STG.E.U8 desc[UR10][R10.64], R49 ;  /* 0x000000310a007986 */ /* 0x0001e2000c10110a */
[----:B-1----:R-:W-:Y:S02]  /*5ef0*/  PRMT R5, R40, 0x7771, RZ ;  /* 0x0000777128057816 */ /* 0x002fe400000000ff */
[----:B------:R-:W-:Y:S01]  /*5f00*/  FSEL R34, R34, -INF , P3 ;  /* 0xff80000022227808 */ /* 0x000fe20001800000 */
[----:B------:R1:W-:Y:S01]  /*5f10*/  STG.E.U8 desc[UR10][R12.64], R51 ;  /* 0x000000330c007986 */ /* 0x0003e2000c10110a */
[----:B--2---:R-:W-:-:S02]  /*5f20*/  PRMT R7, R41, 0x7771, RZ ;  /* 0x0000777129077816 */ /* 0x004fc400000000ff */
[----:B------:R-:W-:Y:S01]  /*5f30*/  PRMT R41, R41, 0x7773, RZ ;  /* 0x0000777329297816 */ /* 0x000fe200000000ff */
[----:B------:R2:W-:Y:S01]  /*5f40*/  STG.E.U8 desc[UR10][R14.64], R53 ;  /* 0x000000350e007986 */ /* 0x0005e2000c10110a */
[----:B---3--:R-:W-:Y:S01]  /*5f50*/  PRMT R9, R40, 0x7773, RZ ;  /* 0x0000777328097816 */ /* 0x008fe200000000ff */
[----:B------:R-:W-:Y:S01]  /*5f60*/  FFMA R4, R34, 0.69314718246459960938, R115 ;  /* 0x3f31721822047823 */ /* 0x000fe20000000073 */
[----:B------:R-:W-:Y:S01]  /*5f70*/  FSEL R35, R35, -INF , P2 ;  /* 0xff80000023237808 */ /* 0x000fe20001000000 */
[----:B------:R3:W-:Y:S01]  /*5f80*/  STG.E.U8 desc[UR10][R16.64], R3 ;  /* 0x0000000310007986 */ /* 0x0007e2000c10110a */
[----:B0-----:R-:W-:Y:S02]  /*5f90*/  PRMT R11, R206, 0x7771, RZ ;  /* 0x00007771ce0b7816 */ /* 0x001fe400000000ff */
[----:B------:R-:W-:Y:S01]  /*5fa0*/  FSEL R36, R36, -INF , P1 ;  /* 0xff80000024247808 */ /* 0x000fe20000800000 */
[----:B------:R0:W-:Y:S01]  /*5fb0*/  STG.E.U8 desc[UR10][R18.64], R5 ;  /* 0x0000000512007986 */ /* 0x0001e2000c10110a */
[----:B-1----:R-:W-:-:S02]  /*5fc0*/  PRMT R13, R42, 0x7771, RZ ;  /* 0x000077712a0d7816 */ /* 0x002fc400000000ff */
[----:B------:R-:W-:Y:S01]  /*5fd0*/  FSEL R37, R37, -INF , P6 ;  /* 0xff80000025257808 */ /* 0x000fe20003000000 */
[----:B------:R1:W-:Y:S01]  /*5fe0*/  STG.E.U8 desc[UR10][R20.64], R7 ;  /* 0x0000000714007986 */ /* 0x0003e2000c10110a */
[----:B------:R-:W-:Y:S01]  /*5ff0*/  FFMA R6, R36, 0.69314718246459960938, R113 ;  /* 0x3f31721824067823 */ /* 0x000fe20000000071 */
[----:B------:R-:W-:Y:S01]  /*6000*/  LEA R233, R233, UR7, 0x2 ;  /* 0x00000007e9e97c11 */ /* 0x000fe2000f8e10ff */
[----:B--2---:R-:W2:Y:S01]  /*6010*/  LDC.64 R14, c[0x0][0x230] ;  /* 0x00008c00ff0e7b82 */ /* 0x004ea20000000a00 */
[----:B------:R4:W-:Y:S01]  /*6020*/  STG.E.U8 desc[UR10][R22.64], R9 ;  /* 0x0000000916007986 */ /* 0x0009e2000c10110a */
[----:B---3--:R-:W-:-:S03]  /*6030*/  PRMT R3, R206, 0x7773, RZ ;  /* 0x00007773ce037816 */ /* 0x008fc600000000ff */
[----:B------:R-:W-:Y:S01]  /*6040*/  STG.E.U8 desc[UR10][R24.64], R41 ;  /* 0x0000002918007986 */ /* 0x000fe2000c10110a */
[----:B0-----:R-:W-:-:S03]  /*6050*/  FFMA R5, R35, 0.69314718246459960938, R114 ;  /* 0x3f31721823057823 */ /* 0x001fc60000000072 */
[----:B------:R0:W-:Y:S01]  /*6060*/  STG.E.U8 desc[UR10][R26.64], R11 ;  /* 0x0000000b1a007986 */ /* 0x0001e2000c10110a */
[----:B-1----:R-:W-:Y:S01]  /*6070*/  FFMA R7, R37, 0.69314718246459960938, R112 ;  /* 0x3f31721825077823 */ /* 0x002fe20000000070 */
[----:B----4-:R-:W-:Y:S02]  /*6080*/  PRMT R9, R42, 0x7773, RZ ;  /* 0x000077732a097816 */ /* 0x010fe400000000ff */
[----:B------:R-:W-:Y:S04]  /*6090*/  STG.E.U8 desc[UR10][R28.64], R13 ;  /* 0x0000000d1c007986 */ /* 0x000fe8000c10110a */
[----:B------:R1:W-:Y:S01]  /*60a0*/  STG.E.U8 desc[UR10][R30.64], R3 ;  /* 0x000000031e007986 */ /* 0x0003e2000c10110a */
[----:B0-----:R-:W-:-:S03]  /*60b0*/  IMAD.SHL.U32 R11, R232, 0x4, RZ ;  /* 0x00000004e80b7824 */ /* 0x001fc600078e00ff */
[----:B------:R0:W-:Y:S01]  /*60c0*/  STG.E.U8 desc[UR10][R32.64], R9 ;  /* 0x0000000920007986 */ /* 0x0001e2000c10110a */
[----:B------:R-:W-:Y:S01]  /*60d0*/  IMAD.HI R232, R232, 0x4, RZ ;  /* 0x00000004e8e87827 */ /* 0x000fe200078e02ff */
[----:B------:R-:W-:Y:S01]  /*60e0*/  BAR.SYNC.DEFER_BLOCKING 0x0 ;  /* 0x0000000000007b1d */ /* 0x000fe20000010000 */
[----:B--2---:R-:W-:-:S04]  /*60f0*/  IADD3 R2, P1, P2, R11, UR6, R14 ;  /* 0x000000060b027c10 */ /* 0x004fc8000fa3e00e */
[----:B-1----:R-:W-:Y:S01]  /*6100*/  IADD3.X R3, R232, UR5, R15, P1, P2 ;  /* 0x00000005e8037c10 */ /* 0x002fe20008fe440f */
[----:B------:R0:W-:Y:S02]  /*6110*/  STS.128 [R233], R4 ;  /* 0x00000004e9007388 */ /* 0x0001e40000000c00 */
[----:B------:R-:W-:Y:S06]  /*6120*/  BAR.SYNC.DEFER_BLOCKING 0x0 ;  /* 0x0000000000007b1d */ /* 0x000fec0000010000 */
[----:B------:R-:W-:Y:S05]  /*6130*/  @P0 EXIT ;  /* 0x000000000000094d */ /* 0x000fea0003800000 */
[----:B0-----:R-:W0:Y:S04]  /*6140*/  LDS R5, [R0] ;  /* 0x0000000000057984 */ /* 0x001e280000000800 */
[----:B0-----:R-:W-:Y:S01]  /*6150*/  STG.E desc[UR10][R2.64], R5 ;  /* 0x0000000502007986 */ /* 0x001fe2000c10190a */
[----:B------:R-:W-:Y:S05]  /*6160*/  EXIT ;  /* 0x000000000000794d */ /* 0x000fea0003800000 */
.L_x_2:
[----:B------:R-:W-:-:S00]  /*6170*/  BRA `(.L_x_2) ;  /* 0xfffffffc00fc7947 */ /* 0x000fc0000383ffff */
[----:B------:R-:W-:-:S00]  /*6180*/  NOP ;  /* 0x0000000000007918 */ /* 0x000fc00000000000 */
[----:B------:R-:W-:-:S00]  /*6190*/  NOP ;  /* 0x0000000000007918 */ /* 0x000fc00000000000 */
[----:B------:R-:W-:-:S00]  /*61a0*/  NOP ;  /* 0x0000000000007918 */ /* 0x000fc00000000000 */
[----:B------:R-:W-:-:S00]  /*61b0*/  NOP ;  /* 0x0000000000007918 */ /* 0x000fc00000000000 */
[----:B------:R-:W-:-:S00]  /*61c0*/  NOP ;  /* 0x0000000000007918 */ /* 0x000fc00000000000 */
[----:B------:R-:W-:-:S00]  /*61d0*/  NOP ;  /* 0x0000000000007918 */ /* 0x000fc00000000000 */
[----:B------:R-:W-:-:S00]  /*61e0*/  NOP ;  /* 0x0000000000007918 */ /* 0x000fc00000000000 */
[----:B------:R-:W-:-:S00]  /*61f0*/  NOP ;  /* 0x0000000000007918 */ /* 0x000fc00000000000 */
.L_x_3:


//--------------------- .nv.global.init           --------------------------
	.section	.nv.global.init,"aw",@progbits
.nv.global.init:
	.type		_$_str,@object
	.size		_$_str,(.L_0 - _$_str)
_$_str:
        /*0000*/ 	.byte	0x5f, 0x5f, 0x43, 0x55, 0x44, 0x41, 0x5f, 0x46, 0x54, 0x5a, 0x00
.L_0:


//--------------------- .nv.shared.attn_fwd       --------------------------
	.section	.nv.shared.attn_fwd,"aw",@nobits
	.sectionflags	@""
	.align	16
	.zero		1024


//--------------------- .nv.shared.reserved.0     --------------------------
	.section	.nv.shared.reserved.0,"aw",@nobits
	.weak		__nv_reservedSMEM_offset_0_alias
	.size		__nv_reservedSMEM_offset_0_alias, 0, 0
	.other		__nv_reservedSMEM_offset_0_alias,@"STO_CUDA_RESERVED_SHARED STV_DEFAULT"
__nv_reservedSMEM_offset_0_alias:
	.zero		0


//--------------------- .nv.constant0.attn_fwd    --------------------------
	.section	.nv.constant0.attn_fwd,"a",@progbits
	.sectionflags	@""
	.align	4
.nv.constant0.attn_fwd:
	.zero		664


//--------------------- SYMBOLS --------------------------

	.type		.nv.reservedSmem.offset0,@object
	.size		.nv.reservedSmem.offset0,0x4
